// auto-generated by cutlass_sweep.gemm — config: {"arch": "sm_100", "cluster_m": 1, "cluster_n": 1, "dtype": "tf32", "dtype_b": "tf32", "layout": "nn", "stages": 0, "tile_k": 128, "tile_m": 64, "tile_n": 64}
#include "cutlass/cutlass.h"
#include "cutlass/gemm/collective/collective_builder.hpp"
#include "cutlass/gemm/device/gemm_universal_adapter.h"
#include "cutlass/gemm/kernel/gemm_universal.hpp"
#include "cutlass/epilogue/collective/collective_builder.hpp"

using ElemA = cutlass::tfloat32_t;
using ElemB = cutlass::tfloat32_t;
using ElemCD = cutlass::tfloat32_t;
using Acc  = float;
using TileShape    = cute::Shape<cute::_64, cute::_64, cute::_128>;
using ClusterShape = cute::Shape<cute::_1, cute::_1, cute::_1>;

using CollectiveEpilogue = typename cutlass::epilogue::collective::CollectiveBuilder<
    cutlass::arch::Sm100, cutlass::arch::OpClassTensorOp,
    TileShape, ClusterShape,
    cutlass::epilogue::collective::EpilogueTileAuto,
    Acc, Acc,
    ElemCD, cutlass::layout::RowMajor, 128 / cutlass::sizeof_bits<ElemCD>::value,
    ElemCD, cutlass::layout::RowMajor, 128 / cutlass::sizeof_bits<ElemCD>::value,
    cutlass::epilogue::collective::EpilogueScheduleAuto
  >::CollectiveOp;

using CollectiveMainloop = typename cutlass::gemm::collective::CollectiveBuilder<
    cutlass::arch::Sm100, cutlass::arch::OpClassTensorOp,
    ElemA, cutlass::layout::RowMajor, 128 / cutlass::sizeof_bits<ElemA>::value,
    ElemB, cutlass::layout::RowMajor, 128 / cutlass::sizeof_bits<ElemB>::value,
    Acc,
    TileShape, ClusterShape,
    cutlass::gemm::collective::StageCountAutoCarveout<static_cast<int>(sizeof(typename CollectiveEpilogue::SharedStorage))>,
    cutlass::gemm::collective::KernelScheduleAuto
  >::CollectiveOp;

using GemmKernel = cutlass::gemm::kernel::GemmUniversal<
    cute::Shape<int,int,int,int>,
    CollectiveMainloop,
    CollectiveEpilogue
>;
using Gemm = cutlass::gemm::device::GemmUniversalAdapter<GemmKernel>;

// Force the device kernel symbol into the cubin without needing a host main.
auto* _anchor = &cutlass::device_kernel<GemmKernel>;


// ===== COMPILED SASS (sm_100a) =====

	.target	sm_100a

	.elftype	@"ET_EXEC"


//--------------------- .note.nv.tkinfo           --------------------------
	.section	.note.nv.tkinfo,"",@"SHT_NOTE"
	.sectionflags	@"SHF_NOTE_NV_TKINFO"
	.tkinfo
        /*0018*/ 	.word	0x00000002
        /*0030*/ 	.string	""
        /*0030*/ 	.string	"ptxas"
        /*0030*/ 	.string	"Cuda compilation tools, release 13.0, V13.0.88"
        /*0030*/ 	.string	"Build cuda_13.0.r13.0/compiler.36424714_0"
        /*0030*/ 	.string	"-arch sm_100a -m 64 "



//--------------------- .note.nv.cuinfo           --------------------------
	.section	.note.nv.cuinfo,"",@"SHT_NOTE"
	.sectionflags	@"SHF_NOTE_NV_CUINFO"
        /*0018*/ 	.short	0x0002
        /*001a*/ 	.short	0x0064
        /*001c*/ 	.short	0x0082
	.zero		2


//--------------------- .nv.info                  --------------------------
	.section	.nv.info,"",@"SHT_CUDA_INFO"
	.align	4


	//----- nvinfo : EIATTR_REGCOUNT
	.align		4
        /*0000*/ 	.byte	0x04, 0x2f
        /*0002*/ 	.short	(.L_19 - .L_18)
	.align		4
.L_18:
        /*0004*/ 	.word	index@(_ZN7cutlass13device_kernelINS_4gemm6kernel13GemmUniversalIN4cute5tupleIJiiiiEEENS1_10collective13CollectiveMmaINS1_35MainloopSm100TmaUmmaWarpSpecializedILi3ELi2ELi4ENS5_IJNS4_1CILi1EEESB_SB_EEEEENS5_IJNSA_ILi64EEESE_NSA_ILi128EEEEEENS_10tfloat32_tENS5_IJlSB_lEEESH_NS5_IJSB_llEEENS4_8TiledMMAINS4_8MMA_AtomIJNS4_17SM100_MMA_TF32_SSISH_SH_fLi64ELi64ELNS4_4UMMA5MajorE0ELSO_1ELNSN_7ScaleInE0ELSP_0EEEEEENS4_6LayoutISC_NS5_IJNSA_ILi0EEEST_ST_EEEEENS5_IJNS4_10UnderscoreESW_SW_EEEEENS4_13SM90_TMA_LOADENS4_14ComposedLayoutINS4_7SwizzleILi3ELi4ELi3EEENS4_18smem_ptr_flag_bitsILi32EEENSS_INS5_IJNSA_ILi8EEENSA_ILi32EEEEEENS5_IJS16_SB_EEEEEEEvNS4_8identityESZ_NS10_INS11_ILi2ELi5ELi2EEES14_NSS_INS5_IJS16_NSA_ILi4EEEEEENS5_IJSB_S16_EEEEEEEvS1B_EENS_8epilogue10collective18CollectiveEpilogueINS1J_23Sm100TmaWarpSpecializedILi3ELi2ELi16ELb1ELb0EEEJSG_NS5_IJNSS_ISE_SB_EENSS_IS16_SB_EEEEESH_SI_SH_SI_NS1J_6fusion15FusionCallbacksIS1N_NS1R_17LinearCombinationISH_fSH_fLNS_15FloatRoundStyleE2EEESG_S1Q_JEEENS4_5SM1004TMEM4LOAD26SM100_TMEM_LOAD_16dp128b8xESZ_S1A_NS4_17SM75_U32x4_LDSM_NENS4_14SM90_TMA_STOREES1A_NS4_17SM90_U32x4_STSM_NENS4_39AutoVectorizingCopyWithAssumedAlignmentILi128EEEEEEvvEEEEvNT_6ParamsE)
        /*0008*/ 	.word	0x0000005f


	//----- nvinfo : EIATTR_FRAME_SIZE
	.align		4
.L_19:
        /*000c*/ 	.byte	0x04, 0x11
        /*000e*/ 	.short	(.L_21 - .L_20)
	.align		4
.L_20:
        /*0010*/ 	.word	index@($__internal_2_$__cuda_sm10x_tcgen05_guardrail_trap_unallocated_columns_being_dealloced)
        /*0014*/ 	.word	0x00000000


	//----- nvinfo : EIATTR_FRAME_SIZE
	.align		4
.L_21:
        /*0018*/ 	.byte	0x04, 0x11
        /*001a*/ 	.short	(.L_23 - .L_22)
	.align		4
.L_22:
        /*001c*/ 	.word	index@($__internal_1_$__cuda_sm10x_tcgen05_guardrail_trap_phase_invalid_during_alloc)
        /*0020*/ 	.word	0x00000000


	//----- nvinfo : EIATTR_FRAME_SIZE
	.align		4
.L_23:
        /*0024*/ 	.byte	0x04, 0x11
        /*0026*/ 	.short	(.L_25 - .L_24)
	.align		4
.L_24:
        /*0028*/ 	.word	index@($__internal_0_$__cuda_sm10x_tcgen05_guardrail_trap_col_being_dealloced_not_returned_by_alloc)
        /*002c*/ 	.word	0x00000000


	//----- nvinfo : EIATTR_FRAME_SIZE
	.align		4
.L_25:
        /*0030*/ 	.byte	0x04, 0x11
        /*0032*/ 	.short	(.L_27 - .L_26)
	.align		4
.L_26:
        /*0034*/ 	.word	index@(_ZN7cutlass13device_kernelINS_4gemm6kernel13GemmUniversalIN4cute5tupleIJiiiiEEENS1_10collective13CollectiveMmaINS1_35MainloopSm100TmaUmmaWarpSpecializedILi3ELi2ELi4ENS5_IJNS4_1CILi1EEESB_SB_EEEEENS5_IJNSA_ILi64EEESE_NSA_ILi128EEEEEENS_10tfloat32_tENS5_IJlSB_lEEESH_NS5_IJSB_llEEENS4_8TiledMMAINS4_8MMA_AtomIJNS4_17SM100_MMA_TF32_SSISH_SH_fLi64ELi64ELNS4_4UMMA5MajorE0ELSO_1ELNSN_7ScaleInE0ELSP_0EEEEEENS4_6LayoutISC_NS5_IJNSA_ILi0EEEST_ST_EEEEENS5_IJNS4_10UnderscoreESW_SW_EEEEENS4_13SM90_TMA_LOADENS4_14ComposedLayoutINS4_7SwizzleILi3ELi4ELi3EEENS4_18smem_ptr_flag_bitsILi32EEENSS_INS5_IJNSA_ILi8EEENSA_ILi32EEEEEENS5_IJS16_SB_EEEEEEEvNS4_8identityESZ_NS10_INS11_ILi2ELi5ELi2EEES14_NSS_INS5_IJS16_NSA_ILi4EEEEEENS5_IJSB_S16_EEEEEEEvS1B_EENS_8epilogue10collective18CollectiveEpilogueINS1J_23Sm100TmaWarpSpecializedILi3ELi2ELi16ELb1ELb0EEEJSG_NS5_IJNSS_ISE_SB_EENSS_IS16_SB_EEEEESH_SI_SH_SI_NS1J_6fusion15FusionCallbacksIS1N_NS1R_17LinearCombinationISH_fSH_fLNS_15FloatRoundStyleE2EEESG_S1Q_JEEENS4_5SM1004TMEM4LOAD26SM100_TMEM_LOAD_16dp128b8xESZ_S1A_NS4_17SM75_U32x4_LDSM_NENS4_14SM90_TMA_STOREES1A_NS4_17SM90_U32x4_STSM_NENS4_39AutoVectorizingCopyWithAssumedAlignmentILi128EEEEEEvvEEEEvNT_6ParamsE)
        /*0038*/ 	.word	0x00000000


	//----- nvinfo : EIATTR_MIN_STACK_SIZE
	.align		4
.L_27:
        /*003c*/ 	.byte	0x04, 0x12
        /*003e*/ 	.short	(.L_29 - .L_28)
	.align		4
.L_28:
        /*0040*/ 	.word	index@(_ZN7cutlass13device_kernelINS_4gemm6kernel13GemmUniversalIN4cute5tupleIJiiiiEEENS1_10collective13CollectiveMmaINS1_35MainloopSm100TmaUmmaWarpSpecializedILi3ELi2ELi4ENS5_IJNS4_1CILi1EEESB_SB_EEEEENS5_IJNSA_ILi64EEESE_NSA_ILi128EEEEEENS_10tfloat32_tENS5_IJlSB_lEEESH_NS5_IJSB_llEEENS4_8TiledMMAINS4_8MMA_AtomIJNS4_17SM100_MMA_TF32_SSISH_SH_fLi64ELi64ELNS4_4UMMA5MajorE0ELSO_1ELNSN_7ScaleInE0ELSP_0EEEEEENS4_6LayoutISC_NS5_IJNSA_ILi0EEEST_ST_EEEEENS5_IJNS4_10UnderscoreESW_SW_EEEEENS4_13SM90_TMA_LOADENS4_14ComposedLayoutINS4_7SwizzleILi3ELi4ELi3EEENS4_18smem_ptr_flag_bitsILi32EEENSS_INS5_IJNSA_ILi8EEENSA_ILi32EEEEEENS5_IJS16_SB_EEEEEEEvNS4_8identityESZ_NS10_INS11_ILi2ELi5ELi2EEES14_NSS_INS5_IJS16_NSA_ILi4EEEEEENS5_IJSB_S16_EEEEEEEvS1B_EENS_8epilogue10collective18CollectiveEpilogueINS1J_23Sm100TmaWarpSpecializedILi3ELi2ELi16ELb1ELb0EEEJSG_NS5_IJNSS_ISE_SB_EENSS_IS16_SB_EEEEESH_SI_SH_SI_NS1J_6fusion15FusionCallbacksIS1N_NS1R_17LinearCombinationISH_fSH_fLNS_15FloatRoundStyleE2EEESG_S1Q_JEEENS4_5SM1004TMEM4LOAD26SM100_TMEM_LOAD_16dp128b8xESZ_S1A_NS4_17SM75_U32x4_LDSM_NENS4_14SM90_TMA_STOREES1A_NS4_17SM90_U32x4_STSM_NENS4_39AutoVectorizingCopyWithAssumedAlignmentILi128EEEEEEvvEEEEvNT_6ParamsE)
        /*0044*/ 	.word	0x00000000
.L_29:


//--------------------- .nv.compat                --------------------------
	.section	.nv.compat,"",@"SHT_CUDA_COMPAT_INFO"
	.align	4
        /*0000*/ 	.byte	0x02, 0x09, 0x01, 0x00, 0x02, 0x02, 0x02, 0x00, 0x02, 0x05, 0x05, 0x00, 0x03, 0x07, 0x01, 0x01
        /*0010*/ 	.byte	0x02, 0x03, 0x01, 0x00, 0x02, 0x06, 0x01, 0x00, 0x04, 0x0b, 0x08, 0x00, 0x09, 0x00, 0x00, 0x00
        /*0020*/ 	.byte	0x00, 0x00, 0x00, 0x00


//--------------------- .nv.info._ZN7cutlass13device_kernelINS_4gemm6kernel13GemmUniversalIN4cute5tupleIJiiiiEEENS1_10collective13CollectiveMmaINS1_35MainloopSm100TmaUmmaWarpSpecializedILi3ELi2ELi4ENS5_IJNS4_1CILi1EEESB_SB_EEEEENS5_IJNSA_ILi64EEESE_NSA_ILi128EEEEEENS_10tfloat32_tENS5_IJlSB_lEEESH_NS5_IJSB_llEEENS4_8TiledMMAINS4_8MMA_AtomIJNS4_17SM100_MMA_TF32_SSISH_SH_fLi64ELi64ELNS4_4UMMA5MajorE0ELSO_1ELNSN_7ScaleInE0ELSP_0EEEEEENS4_6LayoutISC_NS5_IJNSA_ILi0EEEST_ST_EEEEENS5_IJNS4_10UnderscoreESW_SW_EEEEENS4_13SM90_TMA_LOADENS4_14ComposedLayoutINS4_7SwizzleILi3ELi4ELi3EEENS4_18smem_ptr_flag_bitsILi32EEENSS_INS5_IJNSA_ILi8EEENSA_ILi32EEEEEENS5_IJS16_SB_EEEEEEEvNS4_8identityESZ_NS10_INS11_ILi2ELi5ELi2EEES14_NSS_INS5_IJS16_NSA_ILi4EEEEEENS5_IJSB_S16_EEEEEEEvS1B_EENS_8epilogue10collective18CollectiveEpilogueINS1J_23Sm100TmaWarpSpecializedILi3ELi2ELi16ELb1ELb0EEEJSG_NS5_IJNSS_ISE_SB_EENSS_IS16_SB_EEEEESH_SI_SH_SI_NS1J_6fusion15FusionCallbacksIS1N_NS1R_17LinearCombinationISH_fSH_fLNS_15FloatRoundStyleE2EEESG_S1Q_JEEENS4_5SM1004TMEM4LOAD26SM100_TMEM_LOAD_16dp128b8xESZ_S1A_NS4_17SM75_U32x4_LDSM_NENS4_14SM90_TMA_STOREES1A_NS4_17SM90_U32x4_STSM_NENS4_39AutoVectorizingCopyWithAssumedAlignmentILi128EEEEEEvvEEEEvNT_6ParamsE --------------------------
	.section	.nv.info._ZN7cutlass13device_kernelINS_4gemm6kernel13GemmUniversalIN4cute5tupleIJiiiiEEENS1_10collective13CollectiveMmaINS1_35MainloopSm100TmaUmmaWarpSpecializedILi3ELi2ELi4ENS5_IJNS4_1CILi1EEESB_SB_EEEEENS5_IJNSA_ILi64EEESE_NSA_ILi128EEEEEENS_10tfloat32_tENS5_IJlSB_lEEESH_NS5_IJSB_llEEENS4_8TiledMMAINS4_8MMA_AtomIJNS4_17SM100_MMA_TF32_SSISH_SH_fLi64ELi64ELNS4_4UMMA5MajorE0ELSO_1ELNSN_7ScaleInE0ELSP_0EEEEEENS4_6LayoutISC_NS5_IJNSA_ILi0EEEST_ST_EEEEENS5_IJNS4_10UnderscoreESW_SW_EEEEENS4_13SM90_TMA_LOADENS4_14ComposedLayoutINS4_7SwizzleILi3ELi4ELi3EEENS4_18smem_ptr_flag_bitsILi32EEENSS_INS5_IJNSA_ILi8EEENSA_ILi32EEEEEENS5_IJS16_SB_EEEEEEEvNS4_8identityESZ_NS10_INS11_ILi2ELi5ELi2EEES14_NSS_INS5_IJS16_NSA_ILi4EEEEEENS5_IJSB_S16_EEEEEEEvS1B_EENS_8epilogue10collective18CollectiveEpilogueINS1J_23Sm100TmaWarpSpecializedILi3ELi2ELi16ELb1ELb0EEEJSG_NS5_IJNSS_ISE_SB_EENSS_IS16_SB_EEEEESH_SI_SH_SI_NS1J_6fusion15FusionCallbacksIS1N_NS1R_17LinearCombinationISH_fSH_fLNS_15FloatRoundStyleE2EEESG_S1Q_JEEENS4_5SM1004TMEM4LOAD26SM100_TMEM_LOAD_16dp128b8xESZ_S1A_NS4_17SM75_U32x4_LDSM_NENS4_14SM90_TMA_STOREES1A_NS4_17SM90_U32x4_STSM_NENS4_39AutoVectorizingCopyWithAssumedAlignmentILi128EEEEEEvvEEEEvNT_6ParamsE,"",@"SHT_CUDA_INFO"
	.sectionflags	@""
	.align	4


	//----- nvinfo : EIATTR_CUDA_API_VERSION
	.align		4
        /*0000*/ 	.byte	0x04, 0x37
        /*0002*/ 	.short	(.L_31 - .L_30)
.L_30:
        /*0004*/ 	.word	0x00000082


	//----- nvinfo : EIATTR_KPARAM_INFO
	.align		4
.L_31:
        /*0008*/ 	.byte	0x04, 0x17
        /*000a*/ 	.short	(.L_33 - .L_32)
.L_32:
        /*000c*/ 	.word	0x00000000
        /*0010*/ 	.short	0x0000
        /*0012*/ 	.short	0x0000
        /*0014*/ 	.byte	0x00, 0xf0, 0x01, 0x20


	//----- nvinfo : EIATTR_AT_ENTRY_FRAGMENTS
	.align		4
.L_33:
        /*0018*/ 	.byte	0x04, 0x4f
        /*001a*/ 	.short	(.L_35 - .L_34)


	//   ....[0]....
.L_34:
        /*001c*/ 	.word	0x00000006


	//----- nvinfo : EIATTR_RESERVED_SMEM_USED
	.align		4
.L_35:
        /*0020*/ 	.byte	0x01, 0x41
	.zero		2


	//----- nvinfo : EIATTR_SPARSE_MMA_MASK
	.align		4
        /*0024*/ 	.byte	0x03, 0x50
        /*0026*/ 	.short	0x0000


	//----- nvinfo : EIATTR_TCGEN05_1CTA_USED
	.align		4
        /*0028*/ 	.byte	0x01, 0x51
	.zero		2


	//----- nvinfo : EIATTR_MAXREG_COUNT
	.align		4
        /*002c*/ 	.byte	0x03, 0x1b
        /*002e*/ 	.short	0x00ff


	//----- nvinfo : EIATTR_NUM_BARRIERS
	.align		4
        /*0030*/ 	.byte	0x02, 0x4c
        /*0032*/ 	.byte	0x07
	.zero		1


	//----- nvinfo : EIATTR_EXTERNS
	.align		4
        /*0034*/ 	.byte	0x04, 0x0f
        /*0036*/ 	.short	(.L_37 - .L_36)


	//   ....[0]....
	.align		4
.L_36:
        /*0038*/ 	.word	index@(__assertfail)


	//----- nvinfo : EIATTR_MERCURY_ISA_VERSION
	.align		4
.L_37:
        /*003c*/ 	.byte	0x03, 0x5f
        /*003e*/ 	.short	0x0101


	//----- nvinfo : EIATTR_INT_WARP_WIDE_INSTR_OFFSETS
	.align		4
        /*0040*/ 	.byte	0x04, 0x31
        /*0042*/ 	.short	(.L_39 - .L_38)


	//   ....[0]....
.L_38:
        /*0044*/ 	.word	0x00002110


	//   ....[1]....
        /*0048*/ 	.word	0x00003fd0


	//   ....[2]....
        /*004c*/ 	.word	0x00003ff0


	//   ....[3]....
        /*0050*/ 	.word	0x00004020


	//   ....[4]....
        /*0054*/ 	.word	0x00004930


	//   ....[5]....
        /*0058*/ 	.word	0x000049d0


	//   ....[6]....
        /*005c*/ 	.word	0x00004c10


	//   ....[7]....
        /*0060*/ 	.word	0x00004cd0


	//----- nvinfo : EIATTR_COOP_GROUP_MASK_REGIDS
	.align		4
.L_39:
        /*0064*/ 	.byte	0x04, 0x29
        /*0066*/ 	.short	(.L_41 - .L_40)


	//   ....[0]....
.L_40:
        /*0068*/ 	.word	0xffffffff


	//   ....[1]....
        /*006c*/ 	.word	0xffffffff


	//   ....[2]....
        /*0070*/ 	.word	0xffffffff


	//   ....[3]....
        /*0074*/ 	.word	0xffffffff


	//   ....[4]....
        /*0078*/ 	.word	0xffffffff


	//   ....[5]....
        /*007c*/ 	.word	0xffffffff


	//   ....[6]....
        /*0080*/ 	.word	0xffffffff


	//   ....[7]....
        /*0084*/ 	.word	0xffffffff


	//   ....[8]....
        /*0088*/ 	.word	0xffffffff


	//   ....[9]....
        /*008c*/ 	.word	0xffffffff


	//   ....[10]....
        /*0090*/ 	.word	0xffffffff


	//   ....[11]....
        /*0094*/ 	.word	0xffffffff


	//   ....[12]....
        /*0098*/ 	.word	0xffffffff


	//----- nvinfo : EIATTR_COOP_GROUP_INSTR_OFFSETS
	.align		4
.L_41:
        /*009c*/ 	.byte	0x04, 0x28
        /*009e*/ 	.short	(.L_43 - .L_42)


	//   ....[0]....
.L_42:
        /*00a0*/ 	.word	0x00000090


	//   ....[1]....
        /*00a4*/ 	.word	0x000004d0


	//   ....[2]....
        /*00a8*/ 	.word	0x00000620


	//   ....[3]....
        /*00ac*/ 	.word	0x000007a0


	//   ....[4]....
        /*00b0*/ 	.word	0x000008a0


	//   ....[5]....
        /*00b4*/ 	.word	0x00000a10


	//   ....[6]....
        /*00b8*/ 	.word	0x00000bb0


	//   ....[7]....
        /*00bc*/ 	.word	0x00001ff0


	//   ....[8]....
        /*00c0*/ 	.word	0x00002d40


	//   ....[9]....
        /*00c4*/ 	.word	0x00002f50


	//   ....[10]....
        /*00c8*/ 	.word	0x00002f80


	//   ....[11]....
        /*00cc*/ 	.word	0x00003ea0


	//   ....[12]....
        /*00d0*/ 	.word	0x000040e0


	//----- nvinfo : EIATTR_VRC_CTA_INIT_COUNT
	.align		4
.L_43:
        /*00d4*/ 	.byte	0x02, 0x4a
        /*00d6*/ 	.byte	0x80
	.zero		1


	//----- nvinfo : EIATTR_SYSCALL_OFFSETS
	.align		4
        /*00d8*/ 	.byte	0x04, 0x46
        /*00da*/ 	.short	(.L_45 - .L_44)


	//   ....[0]....
.L_44:
        /*00dc*/ 	.word	0x00005940


	//   ....[1]....
        /*00e0*/ 	.word	0x00005a30


	//   ....[2]....
        /*00e4*/ 	.word	0x000062f0


	//   ....[3]....
        /*00e8*/ 	.word	0x00006d40


	//----- nvinfo : EIATTR_MBARRIER_INSTR_OFFSETS
	.align		4
.L_45:
        /*00ec*/ 	.byte	0x04, 0x39
        /*00ee*/ 	.short	(.L_47 - .L_46)


	//   ....[0]....
.L_46:
        /*00f0*/ 	.word	0x000005b0
        /*00f4*/ 	.word	0x000000ff
        /*00f8*/ 	.word	0x00000000
        /*00fc*/ 	.short	0x0100
        /*00fe*/ 	.byte	0x04
	.zero		1


	//   ....[1]....
        /*0100*/ 	.word	0x000005c0
        /*0104*/ 	.word	0x000000ff
        /*0108*/ 	.word	0x00000018
        /*010c*/ 	.short	0x0100
        /*010e*/ 	.byte	0x04
	.zero		1


	//   ....[2]....
        /*0110*/ 	.word	0x000005d0
        /*0114*/ 	.word	0x000000ff
        /*0118*/ 	.word	0x00000008
        /*011c*/ 	.short	0x0100
        /*011e*/ 	.byte	0x04
	.zero		1


	//   ....[3]....
        /*0120*/ 	.word	0x000005e0
        /*0124*/ 	.word	0x000000ff
        /*0128*/ 	.word	0x00000020
        /*012c*/ 	.short	0x0100
        /*012e*/ 	.byte	0x04
	.zero		1


	//   ....[4]....
        /*0130*/ 	.word	0x000005f0
        /*0134*/ 	.word	0x000000ff
        /*0138*/ 	.word	0x00000010
        /*013c*/ 	.short	0x0100
        /*013e*/ 	.byte	0x04
	.zero		1


	//   ....[5]....
        /*0140*/ 	.word	0x00000600
        /*0144*/ 	.word	0x000000ff
        /*0148*/ 	.word	0x00000028
        /*014c*/ 	.short	0x0100
        /*014e*/ 	.byte	0x04
	.zero		1


	//   ....[6]....
        /*0150*/ 	.word	0x00000730
        /*0154*/ 	.word	0x000000ff
        /*0158*/ 	.word	0x00000030
        /*015c*/ 	.short	0x0100
        /*015e*/ 	.byte	0x04
	.zero		1


	//   ....[7]....
        /*0160*/ 	.word	0x00000740
        /*0164*/ 	.word	0x000000ff
        /*0168*/ 	.word	0x00000048
        /*016c*/ 	.short	0x0100
        /*016e*/ 	.byte	0x04
	.zero		1


	//   ....[8]....
        /*0170*/ 	.word	0x00000750
        /*0174*/ 	.word	0x000000ff
        /*0178*/ 	.word	0x00000038
        /*017c*/ 	.short	0x0100
        /*017e*/ 	.byte	0x04
	.zero		1


	//   ....[9]....
        /*0180*/ 	.word	0x00000760
        /*0184*/ 	.word	0x000000ff
        /*0188*/ 	.word	0x00000050
        /*018c*/ 	.short	0x0100
        /*018e*/ 	.byte	0x04
	.zero		1


	//   ....[10]....
        /*0190*/ 	.word	0x00000770
        /*0194*/ 	.word	0x000000ff
        /*0198*/ 	.word	0x00000040
        /*019c*/ 	.short	0x0100
        /*019e*/ 	.byte	0x04
	.zero		1


	//   ....[11]....
        /*01a0*/ 	.word	0x00000780
        /*01a4*/ 	.word	0x000000ff
        /*01a8*/ 	.word	0x00000058
        /*01ac*/ 	.short	0x0100
        /*01ae*/ 	.byte	0x04
	.zero		1


	//   ....[12]....
        /*01b0*/ 	.word	0x00000870
        /*01b4*/ 	.word	0x000000ff
        /*01b8*/ 	.word	0x00000060
        /*01bc*/ 	.short	0x0100
        /*01be*/ 	.byte	0x06
	.zero		1


	//   ....[13]....
        /*01c0*/ 	.word	0x00000880
        /*01c4*/ 	.word	0x000000ff
        /*01c8*/ 	.word	0x00000068
        /*01cc*/ 	.short	0x0100
        /*01ce*/ 	.byte	0x06
	.zero		1


	//   ....[14]....
        /*01d0*/ 	.word	0x000009c0
        /*01d4*/ 	.word	0x000000ff
        /*01d8*/ 	.word	0x00000070
        /*01dc*/ 	.short	0x0100
        /*01de*/ 	.byte	0x06
	.zero		1


	//   ....[15]....
        /*01e0*/ 	.word	0x000009d0
        /*01e4*/ 	.word	0x000000ff
        /*01e8*/ 	.word	0x00000080
        /*01ec*/ 	.short	0x0100
        /*01ee*/ 	.byte	0x06
	.zero		1


	//   ....[16]....
        /*01f0*/ 	.word	0x000009e0
        /*01f4*/ 	.word	0x000000ff
        /*01f8*/ 	.word	0x00000078
        /*01fc*/ 	.short	0x0100
        /*01fe*/ 	.byte	0x06
	.zero		1


	//   ....[17]....
        /*0200*/ 	.word	0x000009f0
        /*0204*/ 	.word	0x000000ff
        /*0208*/ 	.word	0x00000088
        /*020c*/ 	.short	0x0100
        /*020e*/ 	.byte	0x06
	.zero		1


	//   ....[18]....
        /*0210*/ 	.word	0x00000b20
        /*0214*/ 	.word	0x000000ff
        /*0218*/ 	.word	0x00000090
        /*021c*/ 	.short	0x0100
        /*021e*/ 	.byte	0x04
	.zero		1


	//   ....[19]....
        /*0220*/ 	.word	0x00000b30
        /*0224*/ 	.word	0x000000ff
        /*0228*/ 	.word	0x000000b0
        /*022c*/ 	.short	0x0100
        /*022e*/ 	.byte	0x04
	.zero		1


	//   ....[20]....
        /*0230*/ 	.word	0x00000b40
        /*0234*/ 	.word	0x000000ff
        /*0238*/ 	.word	0x00000098
        /*023c*/ 	.short	0x0100
        /*023e*/ 	.byte	0x04
	.zero		1


	//   ....[21]....
        /*0240*/ 	.word	0x00000b50
        /*0244*/ 	.word	0x000000ff
        /*0248*/ 	.word	0x000000b8
        /*024c*/ 	.short	0x0100
        /*024e*/ 	.byte	0x04
	.zero		1


	//   ....[22]....
        /*0250*/ 	.word	0x00000b60
        /*0254*/ 	.word	0x000000ff
        /*0258*/ 	.word	0x000000a0
        /*025c*/ 	.short	0x0100
        /*025e*/ 	.byte	0x04
	.zero		1


	//   ....[23]....
        /*0260*/ 	.word	0x00000b70
        /*0264*/ 	.word	0x000000ff
        /*0268*/ 	.word	0x000000c0
        /*026c*/ 	.short	0x0100
        /*026e*/ 	.byte	0x04
	.zero		1


	//   ....[24]....
        /*0270*/ 	.word	0x00000b80
        /*0274*/ 	.word	0x000000ff
        /*0278*/ 	.word	0x000000a8
        /*027c*/ 	.short	0x0100
        /*027e*/ 	.byte	0x04
	.zero		1


	//   ....[25]....
        /*0280*/ 	.word	0x00000b90
        /*0284*/ 	.word	0x000000ff
        /*0288*/ 	.word	0x000000c8
        /*028c*/ 	.short	0x0100
        /*028e*/ 	.byte	0x04
	.zero		1


	//   ....[26]....
        /*0290*/ 	.word	0x00000c80
        /*0294*/ 	.word	0x000000ff
        /*0298*/ 	.word	0x000000d0
        /*029c*/ 	.short	0x0100
        /*029e*/ 	.byte	0x04
	.zero		1


	//   ....[27]....
        /*02a0*/ 	.word	0x00000c90
        /*02a4*/ 	.word	0x000000ff
        /*02a8*/ 	.word	0x000000e0
        /*02ac*/ 	.short	0x0100
        /*02ae*/ 	.byte	0x04
	.zero		1


	//   ....[28]....
        /*02b0*/ 	.word	0x00000ca0
        /*02b4*/ 	.word	0x000000ff
        /*02b8*/ 	.word	0x000000d8
        /*02bc*/ 	.short	0x0100
        /*02be*/ 	.byte	0x04
	.zero		1


	//   ....[29]....
        /*02c0*/ 	.word	0x00000cb0
        /*02c4*/ 	.word	0x000000ff
        /*02c8*/ 	.word	0x000000e8
        /*02cc*/ 	.short	0x0100
        /*02ce*/ 	.byte	0x04
	.zero		1


	//   ....[30]....
        /*02d0*/ 	.word	0x00001590
        /*02d4*/ 	.word	0x00000003
        /*02d8*/ 	.word	0x000000e0
        /*02dc*/ 	.short	0x010a
        /*02de*/ 	.byte	0xff
	.zero		1


	//   ....[31]....
        /*02e0*/ 	.word	0x000015c0
        /*02e4*/ 	.word	0x00000003
        /*02e8*/ 	.word	0x000000d0
        /*02ec*/ 	.short	0x0101
        /*02ee*/ 	.byte	0xff
	.zero		1


	//   ....[32]....
        /*02f0*/ 	.word	0x00001690
        /*02f4*/ 	.word	0x000000ff
        /*02f8*/ 	.word	0x00000018
        /*02fc*/ 	.short	0x010a
        /*02fe*/ 	.byte	0x04
	.zero		1


	//   ....[33]....
        /*0300*/ 	.word	0x00001740
        /*0304*/ 	.word	0x000000ff
        /*0308*/ 	.word	0x00000018
        /*030c*/ 	.short	0x010a
        /*030e*/ 	.byte	0x31
	.zero		1


	//   ....[34]....
        /*0310*/ 	.word	0x00001840
        /*0314*/ 	.word	0x000000ff
        /*0318*/ 	.word	0x00000018
        /*031c*/ 	.short	0x010a
        /*031e*/ 	.byte	0x04
	.zero		1


	//   ....[35]....
        /*0320*/ 	.word	0x00001b50
        /*0324*/ 	.word	0x000000ff
        /*0328*/ 	.word	0x00000068
        /*032c*/ 	.short	0x0101
        /*032e*/ 	.byte	0x0e
	.zero		1


	//   ....[36]....
        /*0330*/ 	.word	0x00001b70
        /*0334*/ 	.word	0x000000ff
        /*0338*/ 	.word	0x00000018
        /*033c*/ 	.short	0x010a
        /*033e*/ 	.byte	0x04
	.zero		1


	//   ....[37]....
        /*0340*/ 	.word	0x00001c00
        /*0344*/ 	.word	0x000000ff
        /*0348*/ 	.word	0x00000018
        /*034c*/ 	.short	0x010a
        /*034e*/ 	.byte	0x31
	.zero		1


	//   ....[38]....
        /*0350*/ 	.word	0x00001d00
        /*0354*/ 	.word	0x000000ff
        /*0358*/ 	.word	0x00000018
        /*035c*/ 	.short	0x010a
        /*035e*/ 	.byte	0x04
	.zero		1


	//   ....[39]....
        /*0360*/ 	.word	0x00002020
        /*0364*/ 	.word	0x00000002
        /*0368*/ 	.word	0x00000070
        /*036c*/ 	.short	0x010a
        /*036e*/ 	.byte	0xff
	.zero		1


	//   ....[40]....
        /*0370*/ 	.word	0x000020e0
        /*0374*/ 	.word	0x00000002
        /*0378*/ 	.word	0x00000000
        /*037c*/ 	.short	0x0101
        /*037e*/ 	.byte	0xff
	.zero		1


	//   ....[41]....
        /*0380*/ 	.word	0x00002640
        /*0384*/ 	.word	0x000000ff
        /*0388*/ 	.word	0x00000000
        /*038c*/ 	.short	0x010a
        /*038e*/ 	.byte	0x04
	.zero		1


	//   ....[42]....
        /*0390*/ 	.word	0x000026d0
        /*0394*/ 	.word	0x000000ff
        /*0398*/ 	.word	0x00000000
        /*039c*/ 	.short	0x010a
        /*039e*/ 	.byte	0x05
	.zero		1


	//   ....[43]....
        /*03a0*/ 	.word	0x00002770
        /*03a4*/ 	.word	0x00000000
        /*03a8*/ 	.word	0x00000000
        /*03ac*/ 	.short	0x010a
        /*03ae*/ 	.byte	0xff
	.zero		1


	//   ....[44]....
        /*03b0*/ 	.word	0x00002890
        /*03b4*/ 	.word	0x00000000
        /*03b8*/ 	.word	0x000000d0
        /*03bc*/ 	.short	0x010a
        /*03be*/ 	.byte	0xff
	.zero		1


	//   ....[45]....
        /*03c0*/ 	.word	0x000028f0
        /*03c4*/ 	.word	0x00000004
        /*03c8*/ 	.word	0x00000000
        /*03cc*/ 	.short	0x0101
        /*03ce*/ 	.byte	0xff
	.zero		1


	//   ....[46]....
        /*03d0*/ 	.word	0x00002910
        /*03d4*/ 	.word	0x000000ff
        /*03d8*/ 	.word	0x00000080
        /*03dc*/ 	.short	0x010a
        /*03de*/ 	.byte	0x04
	.zero		1


	//   ....[47]....
        /*03e0*/ 	.word	0x00002a30
        /*03e4*/ 	.word	0x00000000
        /*03e8*/ 	.word	0x00000070
        /*03ec*/ 	.short	0x010a
        /*03ee*/ 	.byte	0xff
	.zero		1


	//   ....[48]....
        /*03f0*/ 	.word	0x00002b40
        /*03f4*/ 	.word	0x00000000
        /*03f8*/ 	.word	0x00000000
        /*03fc*/ 	.short	0x0101
        /*03fe*/ 	.byte	0xff
	.zero		1


	//   ....[49]....
        /*0400*/ 	.word	0x00002bd0
        /*0404*/ 	.word	0x000000ff
        /*0408*/ 	.word	0x00000080
        /*040c*/ 	.short	0x0106
        /*040e*/ 	.byte	0x04
	.zero		1


	//   ....[50]....
        /*0410*/ 	.word	0x00002bf0
        /*0414*/ 	.word	0x000000ff
        /*0418*/ 	.word	0x00000080
        /*041c*/ 	.short	0x010a
        /*041e*/ 	.byte	0x04
	.zero		1


	//   ....[51]....
        /*0420*/ 	.word	0x00002c80
        /*0424*/ 	.word	0x000000ff
        /*0428*/ 	.word	0x00000080
        /*042c*/ 	.short	0x0106
        /*042e*/ 	.byte	0x07
	.zero		1


	//   ....[52]....
        /*0430*/ 	.word	0x00002cc0
        /*0434*/ 	.word	0x00000000
        /*0438*/ 	.word	0x00000080
        /*043c*/ 	.short	0x010a
        /*043e*/ 	.byte	0xff
	.zero		1


	//   ....[53]....
        /*0440*/ 	.word	0x000031d0
        /*0444*/ 	.word	0x00000000
        /*0448*/ 	.word	0x00000070
        /*044c*/ 	.short	0x010a
        /*044e*/ 	.byte	0xff
	.zero		1


	//   ....[54]....
        /*0450*/ 	.word	0x000032e0
        /*0454*/ 	.word	0x00000003
        /*0458*/ 	.word	0x00000000
        /*045c*/ 	.short	0x0101
        /*045e*/ 	.byte	0xff
	.zero		1


	//   ....[55]....
        /*0460*/ 	.word	0x000032f0
        /*0464*/ 	.word	0x000000ff
        /*0468*/ 	.word	0x00000000
        /*046c*/ 	.short	0x010a
        /*046e*/ 	.byte	0x04
	.zero		1


	//   ....[56]....
        /*0470*/ 	.word	0x00003370
        /*0474*/ 	.word	0x000000ff
        /*0478*/ 	.word	0x000000b0
        /*047c*/ 	.short	0x010a
        /*047e*/ 	.byte	0x4b
	.zero		1


	//   ....[57]....
        /*0480*/ 	.word	0x00003450
        /*0484*/ 	.word	0x000000ff
        /*0488*/ 	.word	0x00000000
        /*048c*/ 	.short	0x010a
        /*048e*/ 	.byte	0x05
	.zero		1


	//   ....[58]....
        /*0490*/ 	.word	0x000035a0
        /*0494*/ 	.word	0x000000ff
        /*0498*/ 	.word	0x00000000
        /*049c*/ 	.short	0x010a
        /*049e*/ 	.byte	0x07
	.zero		1


	//   ....[59]....
        /*04a0*/ 	.word	0x00003cd0
        /*04a4*/ 	.word	0x000000ff
        /*04a8*/ 	.word	0x00000000
        /*04ac*/ 	.short	0x010a
        /*04ae*/ 	.byte	0x04
	.zero		1


	//   ....[60]....
        /*04b0*/ 	.word	0x00003d60
        /*04b4*/ 	.word	0x000000ff
        /*04b8*/ 	.word	0x00000000
        /*04bc*/ 	.short	0x010a
        /*04be*/ 	.byte	0x05
	.zero		1


	//   ....[61]....
        /*04c0*/ 	.word	0x00003df0
        /*04c4*/ 	.word	0x000000ff
        /*04c8*/ 	.word	0x00000000
        /*04cc*/ 	.short	0x010a
        /*04ce*/ 	.byte	0x05
	.zero		1


	//   ....[62]....
        /*04d0*/ 	.word	0x00003e80
        /*04d4*/ 	.word	0x000000ff
        /*04d8*/ 	.word	0x00000000
        /*04dc*/ 	.short	0x010a
        /*04de*/ 	.byte	0x04
	.zero		1


	//   ....[63]....
        /*04e0*/ 	.word	0x000042d0
        /*04e4*/ 	.word	0x00000000
        /*04e8*/ 	.word	0x00000070
        /*04ec*/ 	.short	0x010a
        /*04ee*/ 	.byte	0xff
	.zero		1


	//   ....[64]....
        /*04f0*/ 	.word	0x00004390
        /*04f4*/ 	.word	0x00000000
        /*04f8*/ 	.word	0x00000000
        /*04fc*/ 	.short	0x0101
        /*04fe*/ 	.byte	0xff
	.zero		1


	//   ....[65]....
        /*0500*/ 	.word	0x000046b0
        /*0504*/ 	.word	0x000000ff
        /*0508*/ 	.word	0x00000068
        /*050c*/ 	.short	0x010a
        /*050e*/ 	.byte	0x0d
	.zero		1


	//   ....[66]....
        /*0510*/ 	.word	0x000048d0
        /*0514*/ 	.word	0x000000ff
        /*0518*/ 	.word	0x00000048
        /*051c*/ 	.short	0x010a
        /*051e*/ 	.byte	0x04
	.zero		1


	//   ....[67]....
        /*0520*/ 	.word	0x00004ae0
        /*0524*/ 	.word	0x000000ff
        /*0528*/ 	.word	0x00000030
        /*052c*/ 	.short	0x010b
        /*052e*/ 	.byte	0x04
	.zero		1


	//   ....[68]....
        /*0530*/ 	.word	0x00004b60
        /*0534*/ 	.word	0x000000ff
        /*0538*/ 	.word	0x00000000
        /*053c*/ 	.short	0x0101
        /*053e*/ 	.byte	0x0e
	.zero		1


	//   ....[69]....
        /*0540*/ 	.word	0x00004b90
        /*0544*/ 	.word	0x000000ff
        /*0548*/ 	.word	0x00000048
        /*054c*/ 	.short	0x010a
        /*054e*/ 	.byte	0x06
	.zero		1


	//   ....[70]....
        /*0550*/ 	.word	0x00004da0
        /*0554*/ 	.word	0x000000ff
        /*0558*/ 	.word	0x00000030
        /*055c*/ 	.short	0x010b
        /*055e*/ 	.byte	0x06
	.zero		1


	//   ....[71]....
        /*0560*/ 	.word	0x00004db0
        /*0564*/ 	.word	0x000000ff
        /*0568*/ 	.word	0x00000000
        /*056c*/ 	.short	0x0101
        /*056e*/ 	.byte	0x04
	.zero		1


	//   ....[72]....
        /*0570*/ 	.word	0x00004e60
        /*0574*/ 	.word	0x000000ff
        /*0578*/ 	.word	0x00000000
        /*057c*/ 	.short	0x010a
        /*057e*/ 	.byte	0x04
	.zero		1


	//   ....[73]....
        /*0580*/ 	.word	0x00004ef0
        /*0584*/ 	.word	0x000000ff
        /*0588*/ 	.word	0x00000000
        /*058c*/ 	.short	0x010a
        /*058e*/ 	.byte	0x05
	.zero		1


	//   ....[74]....
        /*0590*/ 	.word	0x00004f90
        /*0594*/ 	.word	0x00000000
        /*0598*/ 	.word	0x00000000
        /*059c*/ 	.short	0x010a
        /*059e*/ 	.byte	0xff
	.zero		1


	//   ....[75]....
        /*05a0*/ 	.word	0x00005310
        /*05a4*/ 	.word	0x00000000
        /*05a8*/ 	.word	0x00000070
        /*05ac*/ 	.short	0x010a
        /*05ae*/ 	.byte	0xff
	.zero		1


	//   ....[76]....
        /*05b0*/ 	.word	0x00005420
        /*05b4*/ 	.word	0x00000000
        /*05b8*/ 	.word	0x00000000
        /*05bc*/ 	.short	0x0101
        /*05be*/ 	.byte	0xff
	.zero		1


	//   ....[77]....
        /*05c0*/ 	.word	0x00005ea0
        /*05c4*/ 	.word	0x00000000
        /*05c8*/ 	.word	0x00000030
        /*05cc*/ 	.short	0x010a
        /*05ce*/ 	.byte	0xff
	.zero		1


	//   ....[78]....
        /*05d0*/ 	.word	0x00005f10
        /*05d4*/ 	.word	0x00000054
        /*05d8*/ 	.word	0x00000090
        /*05dc*/ 	.short	0x010a
        /*05de*/ 	.byte	0xff
	.zero		1


	//   ....[79]....
        /*05e0*/ 	.word	0x00005fa0
        /*05e4*/ 	.word	0x00000000
        /*05e8*/ 	.word	0x00000030
        /*05ec*/ 	.short	0x010a
        /*05ee*/ 	.byte	0xff
	.zero		1


	//   ....[80]....
        /*05f0*/ 	.word	0x000061d0
        /*05f4*/ 	.word	0x00000054
        /*05f8*/ 	.word	0x00000090
        /*05fc*/ 	.short	0x010a
        /*05fe*/ 	.byte	0xff
	.zero		1


	//   ....[81]....
        /*0600*/ 	.word	0x00006a60
        /*0604*/ 	.word	0x00000000
        /*0608*/ 	.word	0x00000000
        /*060c*/ 	.short	0x0101
        /*060e*/ 	.byte	0xff
	.zero		1


	//   ....[82]....
        /*0610*/ 	.word	0x00006a70
        /*0614*/ 	.word	0x00000002
        /*0618*/ 	.word	0x00000030
        /*061c*/ 	.short	0x010a
        /*061e*/ 	.byte	0xff
	.zero		1


	//   ....[83]....
        /*0620*/ 	.word	0x00006b40
        /*0624*/ 	.word	0x00000002
        /*0628*/ 	.word	0x00000030
        /*062c*/ 	.short	0x010a
        /*062e*/ 	.byte	0xff
	.zero		1


	//   ....[84]....
        /*0630*/ 	.word	0x00007160
        /*0634*/ 	.word	0x000000ff
        /*0638*/ 	.word	0x00000000
        /*063c*/ 	.short	0x0101
        /*063e*/ 	.byte	0x04
	.zero		1


	//   ....[85]....
        /*0640*/ 	.word	0x00007520
        /*0644*/ 	.word	0x00000002
        /*0648*/ 	.word	0x00000000
        /*064c*/ 	.short	0x0101
        /*064e*/ 	.byte	0xff
	.zero		1


	//   ....[86]....
        /*0650*/ 	.word	0x00007790
        /*0654*/ 	.word	0x000000ff
        /*0658*/ 	.word	0x00000000
        /*065c*/ 	.short	0x0101
        /*065e*/ 	.byte	0x04
	.zero		1


	//   ....[87]....
        /*0660*/ 	.word	0x000077b0
        /*0664*/ 	.word	0x00000003
        /*0668*/ 	.word	0x000000e0
        /*066c*/ 	.short	0x010a
        /*066e*/ 	.byte	0xff
	.zero		1


	//   ....[88]....
        /*0670*/ 	.word	0x00007810
        /*0674*/ 	.word	0x00000002
        /*0678*/ 	.word	0x00000018
        /*067c*/ 	.short	0x010a
        /*067e*/ 	.byte	0xff
	.zero		1


	//   ....[89]....
        /*0680*/ 	.word	0x00007870
        /*0684*/ 	.word	0x00000002
        /*0688*/ 	.word	0x00000018
        /*068c*/ 	.short	0x010a
        /*068e*/ 	.byte	0xff
	.zero		1


	//   ....[90]....
        /*0690*/ 	.word	0x000078c0
        /*0694*/ 	.word	0x00000002
        /*0698*/ 	.word	0x00000070
        /*069c*/ 	.short	0x010a
        /*069e*/ 	.byte	0xff
	.zero		1


	//   ....[91]....
        /*06a0*/ 	.word	0x00007920
        /*06a4*/ 	.word	0x00000000
        /*06a8*/ 	.word	0x00000000
        /*06ac*/ 	.short	0x010a
        /*06ae*/ 	.byte	0xff
	.zero		1


	//   ....[92]....
        /*06b0*/ 	.word	0x00007980
        /*06b4*/ 	.word	0x00000000
        /*06b8*/ 	.word	0x00000000
        /*06bc*/ 	.short	0x010a
        /*06be*/ 	.byte	0xff
	.zero		1


	//   ....[93]....
        /*06c0*/ 	.word	0x000079d0
        /*06c4*/ 	.word	0x00000000
        /*06c8*/ 	.word	0x000000d0
        /*06cc*/ 	.short	0x010a
        /*06ce*/ 	.byte	0xff
	.zero		1


	//   ....[94]....
        /*06d0*/ 	.word	0x00007a30
        /*06d4*/ 	.word	0x00000000
        /*06d8*/ 	.word	0x00000080
        /*06dc*/ 	.short	0x010a
        /*06de*/ 	.byte	0xff
	.zero		1


	//   ....[95]....
        /*06e0*/ 	.word	0x00007a80
        /*06e4*/ 	.word	0x00000000
        /*06e8*/ 	.word	0x00000070
        /*06ec*/ 	.short	0x010a
        /*06ee*/ 	.byte	0xff
	.zero		1


	//   ....[96]....
        /*06f0*/ 	.word	0x00007ae0
        /*06f4*/ 	.word	0x00000000
        /*06f8*/ 	.word	0x00000080
        /*06fc*/ 	.short	0x010a
        /*06fe*/ 	.byte	0xff
	.zero		1


	//   ....[97]....
        /*0700*/ 	.word	0x00007b30
        /*0704*/ 	.word	0x00000000
        /*0708*/ 	.word	0x00000070
        /*070c*/ 	.short	0x010a
        /*070e*/ 	.byte	0xff
	.zero		1


	//   ....[98]....
        /*0710*/ 	.word	0x00007b90
        /*0714*/ 	.word	0x00000003
        /*0718*/ 	.word	0x000000b0
        /*071c*/ 	.short	0x010a
        /*071e*/ 	.byte	0xff
	.zero		1


	//   ....[99]....
        /*0720*/ 	.word	0x00007bf0
        /*0724*/ 	.word	0x00000000
        /*0728*/ 	.word	0x00000000
        /*072c*/ 	.short	0x010a
        /*072e*/ 	.byte	0xff
	.zero		1


	//   ....[100]....
        /*0730*/ 	.word	0x00007c50
        /*0734*/ 	.word	0x00000000
        /*0738*/ 	.word	0x00000000
        /*073c*/ 	.short	0x010a
        /*073e*/ 	.byte	0xff
	.zero		1


	//   ....[101]....
        /*0740*/ 	.word	0x00007cb0
        /*0744*/ 	.word	0x00000000
        /*0748*/ 	.word	0x00000000
        /*074c*/ 	.short	0x010a
        /*074e*/ 	.byte	0xff
	.zero		1


	//   ....[102]....
        /*0750*/ 	.word	0x00007d10
        /*0754*/ 	.word	0x00000000
        /*0758*/ 	.word	0x00000000
        /*075c*/ 	.short	0x010a
        /*075e*/ 	.byte	0xff
	.zero		1


	//   ....[103]....
        /*0760*/ 	.word	0x00007d70
        /*0764*/ 	.word	0x00000000
        /*0768*/ 	.word	0x00000000
        /*076c*/ 	.short	0x010a
        /*076e*/ 	.byte	0xff
	.zero		1


	//   ....[104]....
        /*0770*/ 	.word	0x00007dc0
        /*0774*/ 	.word	0x00000000
        /*0778*/ 	.word	0x00000070
        /*077c*/ 	.short	0x010a
        /*077e*/ 	.byte	0xff
	.zero		1


	//   ....[105]....
        /*0780*/ 	.word	0x00007e20
        /*0784*/ 	.word	0x00000000
        /*0788*/ 	.word	0x00000068
        /*078c*/ 	.short	0x010a
        /*078e*/ 	.byte	0xff
	.zero		1


	//   ....[106]....
        /*0790*/ 	.word	0x00007e80
        /*0794*/ 	.word	0x00000000
        /*0798*/ 	.word	0x00000048
        /*079c*/ 	.short	0x010a
        /*079e*/ 	.byte	0xff
	.zero		1


	//   ....[107]....
        /*07a0*/ 	.word	0x00007ee0
        /*07a4*/ 	.word	0x00000003
        /*07a8*/ 	.word	0x00000048
        /*07ac*/ 	.short	0x010a
        /*07ae*/ 	.byte	0xff
	.zero		1


	//   ....[108]....
        /*07b0*/ 	.word	0x00007f40
        /*07b4*/ 	.word	0x00000000
        /*07b8*/ 	.word	0x00000000
        /*07bc*/ 	.short	0x010a
        /*07be*/ 	.byte	0xff
	.zero		1


	//   ....[109]....
        /*07c0*/ 	.word	0x00007fa0
        /*07c4*/ 	.word	0x00000000
        /*07c8*/ 	.word	0x00000000
        /*07cc*/ 	.short	0x010a
        /*07ce*/ 	.byte	0xff
	.zero		1


	//   ....[110]....
        /*07d0*/ 	.word	0x00007ff0
        /*07d4*/ 	.word	0x00000000
        /*07d8*/ 	.word	0x00000070
        /*07dc*/ 	.short	0x010a
        /*07de*/ 	.byte	0xff
	.zero		1


	//   ....[111]....
        /*07e0*/ 	.word	0x00008040
        /*07e4*/ 	.word	0x00000000
        /*07e8*/ 	.word	0x00000030
        /*07ec*/ 	.short	0x010a
        /*07ee*/ 	.byte	0xff
	.zero		1


	//   ....[112]....
        /*07f0*/ 	.word	0x00008090
        /*07f4*/ 	.word	0x00000054
        /*07f8*/ 	.word	0x00000090
        /*07fc*/ 	.short	0x010a
        /*07fe*/ 	.byte	0xff
	.zero		1


	//   ....[113]....
        /*0800*/ 	.word	0x000080e0
        /*0804*/ 	.word	0x00000002
        /*0808*/ 	.word	0x00000030
        /*080c*/ 	.short	0x010a
        /*080e*/ 	.byte	0xff
	.zero		1


	//----- nvinfo : EIATTR_NUM_MBARRIERS
	.align		4
.L_47:
        /*0810*/ 	.byte	0x03, 0x38
        /*0812*/ 	.short	0x001e


	//----- nvinfo : EIATTR_EXIT_INSTR_OFFSETS
	.align		4
        /*0814*/ 	.byte	0x04, 0x1c
        /*0816*/ 	.short	(.L_49 - .L_48)


	//   ....[0]....
.L_48:
        /*0818*/ 	.word	0x000027a0


	//   ....[1]....
        /*081c*/ 	.word	0x00002c90


	//   ....[2]....
        /*0820*/ 	.word	0x00002cf0


	//   ....[3]....
        /*0824*/ 	.word	0x000040f0


	//   ....[4]....
        /*0828*/ 	.word	0x00004fc0


	//   ....[5]....
        /*082c*/ 	.word	0x00005000


	//   ....[6]....
        /*0830*/ 	.word	0x00007680


	//   ....[7]....
        /*0834*/ 	.word	0x00007700


	//   ....[8]....
        /*0838*/ 	.word	0x00007730


	//   ....[9]....
        /*083c*/ 	.word	0x000077a0


	//----- nvinfo : EIATTR_MAX_THREADS
	.align		4
.L_49:
        /*0840*/ 	.byte	0x04, 0x05
        /*0842*/ 	.short	(.L_51 - .L_50)
.L_50:
        /*0844*/ 	.word	0x00000100
        /*0848*/ 	.word	0x00000001
        /*084c*/ 	.word	0x00000001


	//----- nvinfo : EIATTR_CRS_STACK_SIZE
	.align		4
.L_51:
        /*0850*/ 	.byte	0x04, 0x1e
        /*0852*/ 	.short	(.L_53 - .L_52)
.L_52:
        /*0854*/ 	.word	0x00000000


	//----- nvinfo : EIATTR_CBANK_PARAM_SIZE
	.align		4
.L_53:
        /*0858*/ 	.byte	0x03, 0x19
        /*085a*/ 	.short	0x0800


	//----- nvinfo : EIATTR_PARAM_CBANK
	.align		4
        /*085c*/ 	.byte	0x04, 0x0a
        /*085e*/ 	.short	(.L_55 - .L_54)
	.align		4
.L_54:
        /*0860*/ 	.word	index@(.nv.constant0._ZN7cutlass13device_kernelINS_4gemm6kernel13GemmUniversalIN4cute5tupleIJiiiiEEENS1_10collective13CollectiveMmaINS1_35MainloopSm100TmaUmmaWarpSpecializedILi3ELi2ELi4ENS5_IJNS4_1CILi1EEESB_SB_EEEEENS5_IJNSA_ILi64EEESE_NSA_ILi128EEEEEENS_10tfloat32_tENS5_IJlSB_lEEESH_NS5_IJSB_llEEENS4_8TiledMMAINS4_8MMA_AtomIJNS4_17SM100_MMA_TF32_SSISH_SH_fLi64ELi64ELNS4_4UMMA5MajorE0ELSO_1ELNSN_7ScaleInE0ELSP_0EEEEEENS4_6LayoutISC_NS5_IJNSA_ILi0EEEST_ST_EEEEENS5_IJNS4_10UnderscoreESW_SW_EEEEENS4_13SM90_TMA_LOADENS4_14ComposedLayoutINS4_7SwizzleILi3ELi4ELi3EEENS4_18smem_ptr_flag_bitsILi32EEENSS_INS5_IJNSA_ILi8EEENSA_ILi32EEEEEENS5_IJS16_SB_EEEEEEEvNS4_8identityESZ_NS10_INS11_ILi2ELi5ELi2EEES14_NSS_INS5_IJS16_NSA_ILi4EEEEEENS5_IJSB_S16_EEEEEEEvS1B_EENS_8epilogue10collective18CollectiveEpilogueINS1J_23Sm100TmaWarpSpecializedILi3ELi2ELi16ELb1ELb0EEEJSG_NS5_IJNSS_ISE_SB_EENSS_IS16_SB_EEEEESH_SI_SH_SI_NS1J_6fusion15FusionCallbacksIS1N_NS1R_17LinearCombinationISH_fSH_fLNS_15FloatRoundStyleE2EEESG_S1Q_JEEENS4_5SM1004TMEM4LOAD26SM100_TMEM_LOAD_16dp128b8xESZ_S1A_NS4_17SM75_U32x4_LDSM_NENS4_14SM90_TMA_STOREES1A_NS4_17SM90_U32x4_STSM_NENS4_39AutoVectorizingCopyWithAssumedAlignmentILi128EEEEEEvvEEEEvNT_6ParamsE)
        /*0864*/ 	.short	0x0380
        /*0866*/ 	.short	0x0800


	//----- nvinfo : EIATTR_SW_WAR
	.align		4
.L_55:
        /*0868*/ 	.byte	0x04, 0x36
        /*086a*/ 	.short	(.L_57 - .L_56)
.L_56:
        /*086c*/ 	.word	0x00000008
.L_57:


//--------------------- .nv.callgraph             --------------------------
	.section	.nv.callgraph,"",@"SHT_CUDA_CALLGRAPH"
	.align	4
	.sectionentsize	8
	.align		4
        /*0000*/ 	.word	0x00000000
	.align		4
        /*0004*/ 	.word	0xffffffff
	.align		4
        /*0008*/ 	.word	index@(_ZN7cutlass13device_kernelINS_4gemm6kernel13GemmUniversalIN4cute5tupleIJiiiiEEENS1_10collective13CollectiveMmaINS1_35MainloopSm100TmaUmmaWarpSpecializedILi3ELi2ELi4ENS5_IJNS4_1CILi1EEESB_SB_EEEEENS5_IJNSA_ILi64EEESE_NSA_ILi128EEEEEENS_10tfloat32_tENS5_IJlSB_lEEESH_NS5_IJSB_llEEENS4_8TiledMMAINS4_8MMA_AtomIJNS4_17SM100_MMA_TF32_SSISH_SH_fLi64ELi64ELNS4_4UMMA5MajorE0ELSO_1ELNSN_7ScaleInE0ELSP_0EEEEEENS4_6LayoutISC_NS5_IJNSA_ILi0EEEST_ST_EEEEENS5_IJNS4_10UnderscoreESW_SW_EEEEENS4_13SM90_TMA_LOADENS4_14ComposedLayoutINS4_7SwizzleILi3ELi4ELi3EEENS4_18smem_ptr_flag_bitsILi32EEENSS_INS5_IJNSA_ILi8EEENSA_ILi32EEEEEENS5_IJS16_SB_EEEEEEEvNS4_8identityESZ_NS10_INS11_ILi2ELi5ELi2EEES14_NSS_INS5_IJS16_NSA_ILi4EEEEEENS5_IJSB_S16_EEEEEEEvS1B_EENS_8epilogue10collective18CollectiveEpilogueINS1J_23Sm100TmaWarpSpecializedILi3ELi2ELi16ELb1ELb0EEEJSG_NS5_IJNSS_ISE_SB_EENSS_IS16_SB_EEEEESH_SI_SH_SI_NS1J_6fusion15FusionCallbacksIS1N_NS1R_17LinearCombinationISH_fSH_fLNS_15FloatRoundStyleE2EEESG_S1Q_JEEENS4_5SM1004TMEM4LOAD26SM100_TMEM_LOAD_16dp128b8xESZ_S1A_NS4_17SM75_U32x4_LDSM_NENS4_14SM90_TMA_STOREES1A_NS4_17SM90_U32x4_STSM_NENS4_39AutoVectorizingCopyWithAssumedAlignmentILi128EEEEEEvvEEEEvNT_6ParamsE)
	.align		4
        /*000c*/ 	.word	index@(__assertfail)
	.align		4
        /*0010*/ 	.word	0x00000000
	.align		4
        /*0014*/ 	.word	0xfffffffe
	.align		4
        /*0018*/ 	.word	0x00000000
	.align		4
        /*001c*/ 	.word	0xfffffffd
	.align		4
        /*0020*/ 	.word	0x00000000
	.align		4
        /*0024*/ 	.word	0xfffffffc


//--------------------- .nv.constant4             --------------------------
	.section	.nv.constant4,"a",@progbits
	.align	8
	.align		8
.nv.constant4:
        /*0000*/ 	.dword	__assertfail
	.align		8
        /*0008*/ 	.dword	__unnamed_1
	.align		8
        /*0010*/ 	.dword	__unnamed_2
	.align		8
        /*0018*/ 	.dword	_ZN40_INTERNAL_672a347c_4_k_cu_7c3246dd_316804cuda3std3__45__cpo5beginE
	.align		8
        /*0020*/ 	.dword	_ZN40_INTERNAL_672a347c_4_k_cu_7c3246dd_316804cuda3std3__45__cpo3endE
	.align		8
        /*0028*/ 	.dword	_ZN40_INTERNAL_672a347c_4_k_cu_7c3246dd_316804cuda3std3__45__cpo6cbeginE
	.align		8
        /*0030*/ 	.dword	_ZN40_INTERNAL_672a347c_4_k_cu_7c3246dd_316804cuda3std3__45__cpo4cendE
	.align		8
        /*0038*/ 	.dword	_ZN40_INTERNAL_672a347c_4_k_cu_7c3246dd_316804cuda3std3__442_GLOBAL__N__672a347c_4_k_cu_7c3246dd_316806ignoreE
	.align		8
        /*0040*/ 	.dword	_ZN40_INTERNAL_672a347c_4_k_cu_7c3246dd_316804cuda3std3__419piecewise_constructE
	.align		8
        /*0048*/ 	.dword	_ZN40_INTERNAL_672a347c_4_k_cu_7c3246dd_316804cuda3std3__48in_placeE
	.align		8
        /*0050*/ 	.dword	_ZN40_INTERNAL_672a347c_4_k_cu_7c3246dd_316804cuda3std6ranges3__45__cpo4swapE
	.align		8
        /*0058*/ 	.dword	_ZN40_INTERNAL_672a347c_4_k_cu_7c3246dd_316804cuda3std6ranges3__45__cpo9iter_moveE
	.align		8
        /*0060*/ 	.dword	_ZN40_INTERNAL_672a347c_4_k_cu_7c3246dd_316804cute7productE
	.align		8
        /*0068*/ 	.dword	_ZN40_INTERNAL_672a347c_4_k_cu_7c3246dd_316804cute1_E
	.align		8
        /*0070*/ 	.dword	$str$25
	.align		8
        /*0078*/ 	.dword	$str$26
	.align		8
        /*0080*/ 	.dword	$str$27
	.align		8
        /*0088*/ 	.dword	$str$28


//--------------------- .text._ZN7cutlass13device_kernelINS_4gemm6kernel13GemmUniversalIN4cute5tupleIJiiiiEEENS1_10collective13CollectiveMmaINS1_35MainloopSm100TmaUmmaWarpSpecializedILi3ELi2ELi4ENS5_IJNS4_1CILi1EEESB_SB_EEEEENS5_IJNSA_ILi64EEESE_NSA_ILi128EEEEEENS_10tfloat32_tENS5_IJlSB_lEEESH_NS5_IJSB_llEEENS4_8TiledMMAINS4_8MMA_AtomIJNS4_17SM100_MMA_TF32_SSISH_SH_fLi64ELi64ELNS4_4UMMA5MajorE0ELSO_1ELNSN_7ScaleInE0ELSP_0EEEEEENS4_6LayoutISC_NS5_IJNSA_ILi0EEEST_ST_EEEEENS5_IJNS4_10UnderscoreESW_SW_EEEEENS4_13SM90_TMA_LOADENS4_14ComposedLayoutINS4_7SwizzleILi3ELi4ELi3EEENS4_18smem_ptr_flag_bitsILi32EEENSS_INS5_IJNSA_ILi8EEENSA_ILi32EEEEEENS5_IJS16_SB_EEEEEEEvNS4_8identityESZ_NS10_INS11_ILi2ELi5ELi2EEES14_NSS_INS5_IJS16_NSA_ILi4EEEEEENS5_IJSB_S16_EEEEEEEvS1B_EENS_8epilogue10collective18CollectiveEpilogueINS1J_23Sm100TmaWarpSpecializedILi3ELi2ELi16ELb1ELb0EEEJSG_NS5_IJNSS_ISE_SB_EENSS_IS16_SB_EEEEESH_SI_SH_SI_NS1J_6fusion15FusionCallbacksIS1N_NS1R_17LinearCombinationISH_fSH_fLNS_15FloatRoundStyleE2EEESG_S1Q_JEEENS4_5SM1004TMEM4LOAD26SM100_TMEM_LOAD_16dp128b8xESZ_S1A_NS4_17SM75_U32x4_LDSM_NENS4_14SM90_TMA_STOREES1A_NS4_17SM90_U32x4_STSM_NENS4_39AutoVectorizingCopyWithAssumedAlignmentILi128EEEEEEvvEEEEvNT_6ParamsE --------------------------
	.section	.text._ZN7cutlass13device_kernelINS_4gemm6kernel13GemmUniversalIN4cute5tupleIJiiiiEEENS1_10collective13CollectiveMmaINS1_35MainloopSm100TmaUmmaWarpSpecializedILi3ELi2ELi4ENS5_IJNS4_1CILi1EEESB_SB_EEEEENS5_IJNSA_ILi64EEESE_NSA_ILi128EEEEEENS_10tfloat32_tENS5_IJlSB_lEEESH_NS5_IJSB_llEEENS4_8TiledMMAINS4_8MMA_AtomIJNS4_17SM100_MMA_TF32_SSISH_SH_fLi64ELi64ELNS4_4UMMA5MajorE0ELSO_1ELNSN_7ScaleInE0ELSP_0EEEEEENS4_6LayoutISC_NS5_IJNSA_ILi0EEEST_ST_EEEEENS5_IJNS4_10UnderscoreESW_SW_EEEEENS4_13SM90_TMA_LOADENS4_14ComposedLayoutINS4_7SwizzleILi3ELi4ELi3EEENS4_18smem_ptr_flag_bitsILi32EEENSS_INS5_IJNSA_ILi8EEENSA_ILi32EEEEEENS5_IJS16_SB_EEEEEEEvNS4_8identityESZ_NS10_INS11_ILi2ELi5ELi2EEES14_NSS_INS5_IJS16_NSA_ILi4EEEEEENS5_IJSB_S16_EEEEEEEvS1B_EENS_8epilogue10collective18CollectiveEpilogueINS1J_23Sm100TmaWarpSpecializedILi3ELi2ELi16ELb1ELb0EEEJSG_NS5_IJNSS_ISE_SB_EENSS_IS16_SB_EEEEESH_SI_SH_SI_NS1J_6fusion15FusionCallbacksIS1N_NS1R_17LinearCombinationISH_fSH_fLNS_15FloatRoundStyleE2EEESG_S1Q_JEEENS4_5SM1004TMEM4LOAD26SM100_TMEM_LOAD_16dp128b8xESZ_S1A_NS4_17SM75_U32x4_LDSM_NENS4_14SM90_TMA_STOREES1A_NS4_17SM90_U32x4_STSM_NENS4_39AutoVectorizingCopyWithAssumedAlignmentILi128EEEEEEvvEEEEvNT_6ParamsE,"ax",@progbits
	.align	128
.text._ZN7cutlass13device_kernelINS_4gemm6kernel13GemmUniversalIN4cute5tupleIJiiiiEEENS1_10collective13CollectiveMmaINS1_35MainloopSm100TmaUmmaWarpSpecializedILi3ELi2ELi4ENS5_IJNS4_1CILi1EEESB_SB_EEEEENS5_IJNSA_ILi64EEESE_NSA_ILi128EEEEEENS_10tfloat32_tENS5_IJlSB_lEEESH_NS5_IJSB_llEEENS4_8TiledMMAINS4_8MMA_AtomIJNS4_17SM100_MMA_TF32_SSISH_SH_fLi64ELi64ELNS4_4UMMA5MajorE0ELSO_1ELNSN_7ScaleInE0ELSP_0EEEEEENS4_6LayoutISC_NS5_IJNSA_ILi0EEEST_ST_EEEEENS5_IJNS4_10UnderscoreESW_SW_EEEEENS4_13SM90_TMA_LOADENS4_14ComposedLayoutINS4_7SwizzleILi3ELi4ELi3EEENS4_18smem_ptr_flag_bitsILi32EEENSS_INS5_IJNSA_ILi8EEENSA_ILi32EEEEEENS5_IJS16_SB_EEEEEEEvNS4_8identityESZ_NS10_INS11_ILi2ELi5ELi2EEES14_NSS_INS5_IJS16_NSA_ILi4EEEEEENS5_IJSB_S16_EEEEEEEvS1B_EENS_8epilogue10collective18CollectiveEpilogueINS1J_23Sm100TmaWarpSpecializedILi3ELi2ELi16ELb1ELb0EEEJSG_NS5_IJNSS_ISE_SB_EENSS_IS16_SB_EEEEESH_SI_SH_SI_NS1J_6fusion15FusionCallbacksIS1N_NS1R_17LinearCombinationISH_fSH_fLNS_15FloatRoundStyleE2EEESG_S1Q_JEEENS4_5SM1004TMEM4LOAD26SM100_TMEM_LOAD_16dp128b8xESZ_S1A_NS4_17SM75_U32x4_LDSM_NENS4_14SM90_TMA_STOREES1A_NS4_17SM90_U32x4_STSM_NENS4_39AutoVectorizingCopyWithAssumedAlignmentILi128EEEEEEvvEEEEvNT_6ParamsE:
        .type           _ZN7cutlass13device_kernelINS_4gemm6kernel13GemmUniversalIN4cute5tupleIJiiiiEEENS1_10collective13CollectiveMmaINS1_35MainloopSm100TmaUmmaWarpSpecializedILi3ELi2ELi4ENS5_IJNS4_1CILi1EEESB_SB_EEEEENS5_IJNSA_ILi64EEESE_NSA_ILi128EEEEEENS_10tfloat32_tENS5_IJlSB_lEEESH_NS5_IJSB_llEEENS4_8TiledMMAINS4_8MMA_AtomIJNS4_17SM100_MMA_TF32_SSISH_SH_fLi64ELi64ELNS4_4UMMA5MajorE0ELSO_1ELNSN_7ScaleInE0ELSP_0EEEEEENS4_6LayoutISC_NS5_IJNSA_ILi0EEEST_ST_EEEEENS5_IJNS4_10UnderscoreESW_SW_EEEEENS4_13SM90_TMA_LOADENS4_14ComposedLayoutINS4_7SwizzleILi3ELi4ELi3EEENS4_18smem_ptr_flag_bitsILi32EEENSS_INS5_IJNSA_ILi8EEENSA_ILi32EEEEEENS5_IJS16_SB_EEEEEEEvNS4_8identityESZ_NS10_INS11_ILi2ELi5ELi2EEES14_NSS_INS5_IJS16_NSA_ILi4EEEEEENS5_IJSB_S16_EEEEEEEvS1B_EENS_8epilogue10collective18CollectiveEpilogueINS1J_23Sm100TmaWarpSpecializedILi3ELi2ELi16ELb1ELb0EEEJSG_NS5_IJNSS_ISE_SB_EENSS_IS16_SB_EEEEESH_SI_SH_SI_NS1J_6fusion15FusionCallbacksIS1N_NS1R_17LinearCombinationISH_fSH_fLNS_15FloatRoundStyleE2EEESG_S1Q_JEEENS4_5SM1004TMEM4LOAD26SM100_TMEM_LOAD_16dp128b8xESZ_S1A_NS4_17SM75_U32x4_LDSM_NENS4_14SM90_TMA_STOREES1A_NS4_17SM90_U32x4_STSM_NENS4_39AutoVectorizingCopyWithAssumedAlignmentILi128EEEEEEvvEEEEvNT_6ParamsE,@function
        .size           _ZN7cutlass13device_kernelINS_4gemm6kernel13GemmUniversalIN4cute5tupleIJiiiiEEENS1_10collective13CollectiveMmaINS1_35MainloopSm100TmaUmmaWarpSpecializedILi3ELi2ELi4ENS5_IJNS4_1CILi1EEESB_SB_EEEEENS5_IJNSA_ILi64EEESE_NSA_ILi128EEEEEENS_10tfloat32_tENS5_IJlSB_lEEESH_NS5_IJSB_llEEENS4_8TiledMMAINS4_8MMA_AtomIJNS4_17SM100_MMA_TF32_SSISH_SH_fLi64ELi64ELNS4_4UMMA5MajorE0ELSO_1ELNSN_7ScaleInE0ELSP_0EEEEEENS4_6LayoutISC_NS5_IJNSA_ILi0EEEST_ST_EEEEENS5_IJNS4_10UnderscoreESW_SW_EEEEENS4_13SM90_TMA_LOADENS4_14ComposedLayoutINS4_7SwizzleILi3ELi4ELi3EEENS4_18smem_ptr_flag_bitsILi32EEENSS_INS5_IJNSA_ILi8EEENSA_ILi32EEEEEENS5_IJS16_SB_EEEEEEEvNS4_8identityESZ_NS10_INS11_ILi2ELi5ELi2EEES14_NSS_INS5_IJS16_NSA_ILi4EEEEEENS5_IJSB_S16_EEEEEEEvS1B_EENS_8epilogue10collective18CollectiveEpilogueINS1J_23Sm100TmaWarpSpecializedILi3ELi2ELi16ELb1ELb0EEEJSG_NS5_IJNSS_ISE_SB_EENSS_IS16_SB_EEEEESH_SI_SH_SI_NS1J_6fusion15FusionCallbacksIS1N_NS1R_17LinearCombinationISH_fSH_fLNS_15FloatRoundStyleE2EEESG_S1Q_JEEENS4_5SM1004TMEM4LOAD26SM100_TMEM_LOAD_16dp128b8xESZ_S1A_NS4_17SM75_U32x4_LDSM_NENS4_14SM90_TMA_STOREES1A_NS4_17SM90_U32x4_STSM_NENS4_39AutoVectorizingCopyWithAssumedAlignmentILi128EEEEEEvvEEEEvNT_6ParamsE,(.L_x_155 - _ZN7cutlass13device_kernelINS_4gemm6kernel13GemmUniversalIN4cute5tupleIJiiiiEEENS1_10collective13CollectiveMmaINS1_35MainloopSm100TmaUmmaWarpSpecializedILi3ELi2ELi4ENS5_IJNS4_1CILi1EEESB_SB_EEEEENS5_IJNSA_ILi64EEESE_NSA_ILi128EEEEEENS_10tfloat32_tENS5_IJlSB_lEEESH_NS5_IJSB_llEEENS4_8TiledMMAINS4_8MMA_AtomIJNS4_17SM100_MMA_TF32_SSISH_SH_fLi64ELi64ELNS4_4UMMA5MajorE0ELSO_1ELNSN_7ScaleInE0ELSP_0EEEEEENS4_6LayoutISC_NS5_IJNSA_ILi0EEEST_ST_EEEEENS5_IJNS4_10UnderscoreESW_SW_EEEEENS4_13SM90_TMA_LOADENS4_14ComposedLayoutINS4_7SwizzleILi3ELi4ELi3EEENS4_18smem_ptr_flag_bitsILi32EEENSS_INS5_IJNSA_ILi8EEENSA_ILi32EEEEEENS5_IJS16_SB_EEEEEEEvNS4_8identityESZ_NS10_INS11_ILi2ELi5ELi2EEES14_NSS_INS5_IJS16_NSA_ILi4EEEEEENS5_IJSB_S16_EEEEEEEvS1B_EENS_8epilogue10collective18CollectiveEpilogueINS1J_23Sm100TmaWarpSpecializedILi3ELi2ELi16ELb1ELb0EEEJSG_NS5_IJNSS_ISE_SB_EENSS_IS16_SB_EEEEESH_SI_SH_SI_NS1J_6fusion15FusionCallbacksIS1N_NS1R_17LinearCombinationISH_fSH_fLNS_15FloatRoundStyleE2EEESG_S1Q_JEEENS4_5SM1004TMEM4LOAD26SM100_TMEM_LOAD_16dp128b8xESZ_S1A_NS4_17SM75_U32x4_LDSM_NENS4_14SM90_TMA_STOREES1A_NS4_17SM90_U32x4_STSM_NENS4_39AutoVectorizingCopyWithAssumedAlignmentILi128EEEEEEvvEEEEvNT_6ParamsE)
        .other          _ZN7cutlass13device_kernelINS_4gemm6kernel13GemmUniversalIN4cute5tupleIJiiiiEEENS1_10collective13CollectiveMmaINS1_35MainloopSm100TmaUmmaWarpSpecializedILi3ELi2ELi4ENS5_IJNS4_1CILi1EEESB_SB_EEEEENS5_IJNSA_ILi64EEESE_NSA_ILi128EEEEEENS_10tfloat32_tENS5_IJlSB_lEEESH_NS5_IJSB_llEEENS4_8TiledMMAINS4_8MMA_AtomIJNS4_17SM100_MMA_TF32_SSISH_SH_fLi64ELi64ELNS4_4UMMA5MajorE0ELSO_1ELNSN_7ScaleInE0ELSP_0EEEEEENS4_6LayoutISC_NS5_IJNSA_ILi0EEEST_ST_EEEEENS5_IJNS4_10UnderscoreESW_SW_EEEEENS4_13SM90_TMA_LOADENS4_14ComposedLayoutINS4_7SwizzleILi3ELi4ELi3EEENS4_18smem_ptr_flag_bitsILi32EEENSS_INS5_IJNSA_ILi8EEENSA_ILi32EEEEEENS5_IJS16_SB_EEEEEEEvNS4_8identityESZ_NS10_INS11_ILi2ELi5ELi2EEES14_NSS_INS5_IJS16_NSA_ILi4EEEEEENS5_IJSB_S16_EEEEEEEvS1B_EENS_8epilogue10collective18CollectiveEpilogueINS1J_23Sm100TmaWarpSpecializedILi3ELi2ELi16ELb1ELb0EEEJSG_NS5_IJNSS_ISE_SB_EENSS_IS16_SB_EEEEESH_SI_SH_SI_NS1J_6fusion15FusionCallbacksIS1N_NS1R_17LinearCombinationISH_fSH_fLNS_15FloatRoundStyleE2EEESG_S1Q_JEEENS4_5SM1004TMEM4LOAD26SM100_TMEM_LOAD_16dp128b8xESZ_S1A_NS4_17SM75_U32x4_LDSM_NENS4_14SM90_TMA_STOREES1A_NS4_17SM90_U32x4_STSM_NENS4_39AutoVectorizingCopyWithAssumedAlignmentILi128EEEEEEvvEEEEvNT_6ParamsE,@"STO_CUDA_ENTRY STV_DEFAULT"
_ZN7cutlass13device_kernelINS_4gemm6kernel13GemmUniversalIN4cute5tupleIJiiiiEEENS1_10collective13CollectiveMmaINS1_35MainloopSm100TmaUmmaWarpSpecializedILi3ELi2ELi4ENS5_IJNS4_1CILi1EEESB_SB_EEEEENS5_IJNSA_ILi64EEESE_NSA_ILi128EEEEEENS_10tfloat32_tENS5_IJlSB_lEEESH_NS5_IJSB_llEEENS4_8TiledMMAINS4_8MMA_AtomIJNS4_17SM100_MMA_TF32_SSISH_SH_fLi64ELi64ELNS4_4UMMA5MajorE0ELSO_1ELNSN_7ScaleInE0ELSP_0EEEEEENS4_6LayoutISC_NS5_IJNSA_ILi0EEEST_ST_EEEEENS5_IJNS4_10UnderscoreESW_SW_EEEEENS4_13SM90_TMA_LOADENS4_14ComposedLayoutINS4_7SwizzleILi3ELi4ELi3EEENS4_18smem_ptr_flag_bitsILi32EEENSS_INS5_IJNSA_ILi8EEENSA_ILi32EEEEEENS5_IJS16_SB_EEEEEEEvNS4_8identityESZ_NS10_INS11_ILi2ELi5ELi2EEES14_NSS_INS5_IJS16_NSA_ILi4EEEEEENS5_IJSB_S16_EEEEEEEvS1B_EENS_8epilogue10collective18CollectiveEpilogueINS1J_23Sm100TmaWarpSpecializedILi3ELi2ELi16ELb1ELb0EEEJSG_NS5_IJNSS_ISE_SB_EENSS_IS16_SB_EEEEESH_SI_SH_SI_NS1J_6fusion15FusionCallbacksIS1N_NS1R_17LinearCombinationISH_fSH_fLNS_15FloatRoundStyleE2EEESG_S1Q_JEEENS4_5SM1004TMEM4LOAD26SM100_TMEM_LOAD_16dp128b8xESZ_S1A_NS4_17SM75_U32x4_LDSM_NENS4_14SM90_TMA_STOREES1A_NS4_17SM90_U32x4_STSM_NENS4_39AutoVectorizingCopyWithAssumedAlignmentILi128EEEEEEvvEEEEvNT_6ParamsE:
[----:B------:R-:W1:Y:S01]  /*0000*/  LDC R1, c[0x0][0x37c] ;  /* 0x0000df00ff017b82 */ /* 0x000e620000000800 */
[----:B------:R-:W2:Y:S01]  /*0010*/  S2R R79, SR_TID.X ;  /* 0x00000000004f7919 */ /* 0x000ea20000002100 */
[----:B------:R-:W3:Y:S01]  /*0020*/  LDCU.64 UR8, c[0x0][0x890] ;  /* 0x00011200ff0877ac */ /* 0x000ee20008000a00 */
[----:B------:R-:W-:Y:S02]  /*0030*/  PRMT R67, RZ, 0x7610, R67 ;  /* 0x00007610ff437816 */ /* 0x000fe40000000043 */
[----:B------:R-:W-:Y:S01]  /*0040*/  ELECT P5, URZ, PT ;  /* 0x0000000000ff782f */ /* 0x000fe200038a0000 */
[----:B------:R-:W4:Y:S01]  /*0050*/  LDCU.64 UR58, c[0x0][0x358] ;  /* 0x00006b00ff3a77ac */ /* 0x000f220008000a00 */
[----:B---3--:R-:W-:-:S04]  /*0060*/  UISETP.NE.U32.AND UP0, UPT, UR8, URZ, UPT ;  /* 0x000000ff0800728c */ /* 0x008fc8000bf05070 */
[----:B------:R-:W-:Y:S01]  /*0070*/  UISETP.NE.AND.EX UP0, UPT, UR9, URZ, UPT, UP0 ;  /* 0x000000ff0900728c */ /* 0x000fe2000bf05300 */
[----:B--2---:R-:W-:-:S05]  /*0080*/  SHF.R.U32.HI R73, RZ, 0x5, R79 ;  /* 0x00000005ff497819 */ /* 0x004fca000001164f */
[----:B------:R-:W2:Y:S02]  /*0090*/  SHFL.IDX PT, R0, R73, RZ, 0x1f ;  /* 0x00001fff49007589 */ /* 0x000ea400000e0000 */
[----:B--2---:R-:W-:Y:S01]  /*00a0*/  R2UR UR10, R0 ;  /* 0x00000000000a72ca */ /* 0x004fe200000e0000 */
[----:B-1--4-:R-:W-:-:S14]  /*00b0*/  BRA.U UP0, `(.L_x_0) ;  /* 0x00000001002c7547 */ /* 0x012fdc000b800000 */
[----:B------:R-:W1:Y:S02]  /*00c0*/  LDCU.64 UR4, c[0x0][0x888] ;  /* 0x00011100ff0477ac */ /* 0x000e640008000a00 */
[----:B-1----:R-:W-:-:S04]  /*00d0*/  UISETP.NE.U32.AND UP0, UPT, UR4, URZ, UPT ;  /* 0x000000ff0400728c */ /* 0x002fc8000bf05070 */
[----:B------:R-:W-:-:S09]  /*00e0*/  UISETP.NE.AND.EX UP0, UPT, UR5, URZ, UPT, UP0 ;  /* 0x000000ff0500728c */ /* 0x000fd2000bf05300 */
[----:B------:R-:W-:Y:S05]  /*00f0*/  BRA.U !UP0, `(.L_x_1) ;  /* 0x0000000108107547 */ /* 0x000fea000b800000 */
[----:B------:R-:W1:Y:S02]  /*0100*/  LDC.64 R2, c[0x0][0x888] ;  /* 0x00022200ff027b82 */ /* 0x000e640000000a00 */
[----:B-1----:R1:W5:Y:S01]  /*0110*/  LDG.E R35, desc[UR58][R2.64] ;  /* 0x0000003a02237981 */ /* 0x002362000c1e1900 */
[----:B------:R-:W-:Y:S01]  /*0120*/  HFMA2 R67, -RZ, RZ, 0, 5.9604644775390625e-08 ;  /* 0x00000001ff437431 */ /* 0x000fe200000001ff */
[----:B------:R-:W-:Y:S05]  /*0130*/  BRA `(.L_x_0) ;  /* 0x00000000000c7947 */ /* 0x000fea0003800000 */
.L_x_1:
[----:B------:R-:W1:Y:S01]  /*0140*/  LDCU UR4, c[0x0][0x880] ;  /* 0x00011000ff0477ac */ /* 0x000e620008000800 */
[----:B------:R-:W-:Y:S01]  /*0150*/  HFMA2 R67, -RZ, RZ, 0, 5.9604644775390625e-08 ;  /* 0x00000001ff437431 */ /* 0x000fe200000001ff */
[----:B-1----:R-:W-:-:S07]  /*0160*/  MOV R35, UR4 ;  /* 0x0000000400237c02 */ /* 0x002fce0008000f00 */
.L_x_0:
[----:B------:R-:W2:Y:S02]  /*0170*/  LDCU.64 UR4, c[0x0][0x8b0] ;  /* 0x00011600ff0477ac */ /* 0x000ea40008000a00 */
[----:B--2---:R-:W-:-:S04]  /*0180*/  UISETP.NE.U32.AND UP0, UPT, UR4, URZ, UPT ;  /* 0x000000ff0400728c */ /* 0x004fc8000bf05070 */
[----:B------:R-:W-:-:S09]  /*0190*/  UISETP.NE.AND.EX UP0, UPT, UR5, URZ, UPT, UP0 ;  /* 0x000000ff0500728c */ /* 0x000fd2000bf05300 */
[----:B------:R-:W-:Y:S05]  /*01a0*/  BRA.U UP0, `(.L_x_2) ;  /* 0x0000000100247547 */ /* 0x000fea000b800000 */
[----:B------:R-:W2:Y:S02]  /*01b0*/  LDCU.64 UR4, c[0x0][0x8a8] ;  /* 0x00011500ff0477ac */ /* 0x000ea40008000a00 */
[----:B--2---:R-:W-:-:S04]  /*01c0*/  UISETP.NE.U32.AND UP0, UPT, UR4, URZ, UPT ;  /* 0x000000ff0400728c */ /* 0x004fc8000bf05070 */
[----:B------:R-:W-:-:S09]  /*01d0*/  UISETP.NE.AND.EX UP0, UPT, UR5, URZ, UPT, UP0 ;  /* 0x000000ff0500728c */ /* 0x000fd2000bf05300 */
[----:B------:R-:W-:Y:S05]  /*01e0*/  BRA.U !UP0, `(.L_x_3) ;  /* 0x00000001080c7547 */ /* 0x000fea000b800000 */
[----:B-1----:R-:W1:Y:S02]  /*01f0*/  LDC.64 R2, c[0x0][0x8a8] ;  /* 0x00022a00ff027b82 */ /* 0x002e640000000a00 */
[----:B-1----:R2:W5:Y:S01]  /*0200*/  LDG.E R33, desc[UR58][R2.64] ;  /* 0x0000003a02217981 */ /* 0x002562000c1e1900 */
[----:B------:R-:W-:Y:S05]  /*0210*/  BRA `(.L_x_2) ;  /* 0x0000000000087947 */ /* 0x000fea0003800000 */
.L_x_3:
[----:B------:R-:W2:Y:S02]  /*0220*/  LDCU UR4, c[0x0][0x8a0] ;  /* 0x00011400ff0477ac */ /* 0x000ea40008000800 */
[----:B--2---:R-:W-:Y:S02]  /*0230*/  MOV R33, UR4 ;  /* 0x0000000400217c02 */ /* 0x004fe40008000f00 */
.L_x_2:
[----:B------:R-:W-:Y:S01]  /*0240*/  IMAD.U32 R0, RZ, RZ, UR10 ;  /* 0x0000000aff007e24 */ /* 0x000fe2000f8e00ff */
[----:B------:R-:W-:Y:S04]  /*0250*/  BSSY.RECONVERGENT B0, `(.L_x_4) ;  /* 0x000000c000007945 */ /* 0x000fe80003800200 */
[C---:B------:R-:W-:Y:S02]  /*0260*/  ISETP.NE.OR P1, PT, R0.reuse, 0x1, !P5 ;  /* 0x000000010000780c */ /* 0x040fe40006f25670 */
[----:B------:R-:W-:-:S11]  /*0270*/  ISETP.NE.OR P0, PT, R0, 0x3, !P5 ;  /* 0x000000030000780c */ /* 0x000fd60006f05670 */
[----:B------:R-:W-:Y:S05]  /*0280*/  @P1 BRA `(.L_x_5) ;  /* 0x0000000000201947 */ /* 0x000fea0003800000 */
[----:B------:R-:W3:Y:S02]  /*0290*/  LDCU.64 UR4, c[0x0][0x348] ;  /* 0x00006900ff0477ac */ /* 0x000ee40008000a00 */
[----:B---3--:R-:W-:Y:S02]  /*02a0*/  UIADD3 UR6, UP1, UPT, UR4, 0x80, URZ ;  /* 0x0000008004067890 */ /* 0x008fe4000ff3e0ff */
[----:B------:R-:W-:Y:S02]  /*02b0*/  UIADD3 UR4, UP0, UPT, UR4, 0x180, URZ ;  /* 0x0000018004047890 */ /* 0x000fe4000ff1e0ff */
[----:B------:R-:W-:Y:S02]  /*02c0*/  UIADD3.X UR7, UPT, UPT, URZ, UR5, URZ, UP1, !UPT ;  /* 0x00000005ff077290 */ /* 0x000fe40008ffe4ff */
[----:B------:R-:W-:-:S07]  /*02d0*/  UIADD3.X UR5, UPT, UPT, URZ, UR5, URZ, UP0, !UPT ;  /* 0x00000005ff057290 */ /* 0x000fce00087fe4ff */
[----:B------:R3:W-:Y:S02]  /*02e0*/  UTMACCTL.PF [UR6] ;  /* 0x00000000060079b9 */ /* 0x0007e40008040000 */
[----:B------:R3:W-:Y:S02]  /*02f0*/  UTMACCTL.PF [UR4] ;  /* 0x00000000040079b9 */ /* 0x0007e40008040000 */
[----:B---3--:R-:W-:Y:S01]  /*0300*/  NOP ;  /* 0x0000000000007918 */ /* 0x008fe20000000000 */
.L_x_5:
[----:B------:R-:W-:Y:S05]  /*0310*/  BSYNC.RECONVERGENT B0 ;  /* 0x0000000000007941 */ /* 0x000fea0003800200 */
.L_x_4:
[----:B------:R-:W-:Y:S04]  /*0320*/  BSSY.RECONVERGENT B0, `(.L_x_6) ;  /* 0x000000a000007945 */ /* 0x000fe80003800200 */
        /* <DEDUP_REMOVED lines=9> */
.L_x_7:
[----:B------:R-:W-:Y:S05]  /*03c0*/  BSYNC.RECONVERGENT B0 ;  /* 0x0000000000007941 */ /* 0x000fea0003800200 */
.L_x_6:
[----:B------:R-:W3:Y:S01]  /*03d0*/  LDCU.64 UR4, c[0x0][0x888] ;  /* 0x00011100ff0477ac */ /* 0x000ee20008000a00 */
[----:B------:R-:W-:Y:S02]  /*03e0*/  UISETP.EQ.U32.AND UP1, UPT, UR8, URZ, UPT ;  /* 0x000000ff0800728c */ /* 0x000fe4000bf22070 */
[----:B------:R-:W-:Y:S02]  /*03f0*/  UPLOP3.LUT UP2, UPT, UPT, UPT, UPT, 0x80, 0x8 ;  /* 0x000000000008789c */ /* 0x000fe40003f4f070 */
[----:B---3--:R-:W-:-:S04]  /*0400*/  UISETP.NE.U32.AND UP0, UPT, UR4, URZ, UPT ;  /* 0x000000ff0400728c */ /* 0x008fc8000bf05070 */
[----:B------:R-:W-:-:S04]  /*0410*/  UISETP.NE.AND.EX UP0, UPT, UR5, URZ, UPT, UP0 ;  /* 0x000000ff0500728c */ /* 0x000fc8000bf05300 */
[----:B------:R-:W-:-:S04]  /*0420*/  UISETP.EQ.OR.EX UP3, UPT, UR9, URZ, !UP0, UP1 ;  /* 0x000000ff0900728c */ /* 0x000fc8000c762710 */
[----:B------:R-:W-:-:S05]  /*0430*/  UP2UR UR43, UPR, URZ, 0x8 ;  /* 0x00000008ff2b7883 */ /* 0x000fca0008000000 */
[----:B------:R-:W-:Y:S07]  /*0440*/  BRA.U !UP3, `(.L_x_8) ;  /* 0x000000010b207547 */ /* 0x000fee000b800000 */
[----:B------:R-:W-:Y:S01]  /*0450*/  UISETP.NE.U32.AND UP2, UPT, UR8, URZ, UPT ;  /* 0x000000ff0800728c */ /* 0x000fe2000bf45070 */
[----:B-----5:R-:W-:Y:S01]  /*0460*/  FSETP.NEU.AND P0, PT, R35, RZ, PT ;  /* 0x000000ff2300720b */ /* 0x020fe20003f0d000 */
[----:B------:R-:W-:Y:S02]  /*0470*/  USEL UR4, URZ, 0xffffffff, UP0 ;  /* 0xffffffffff047887 */ /* 0x000fe40008000000 */
[----:B------:R-:W-:-:S10]  /*0480*/  UISETP.NE.AND.EX UP2, UPT, UR9, URZ, UPT, UP2 ;  /* 0x000000ff0900728c */ /* 0x000fd4000bf45320 */
[----:B------:R-:W-:Y:S01]  /*0490*/  VOTEU.ANY UP1, P0 ;  /* 0x0000000000ff7886 */ /* 0x000fe20000020100 */
[----:B------:R-:W-:-:S04]  /*04a0*/  @!UP2 USEL UR4, URZ, 0xffffffff, UP1 ;  /* 0xffffffffff04a887 */ /* 0x000fc80008800000 */
[----:B------:R-:W-:-:S04]  /*04b0*/  ULOP3.LUT UR4, UR4, 0x1, URZ, 0xc0, !UPT ;  /* 0x0000000104047892 */ /* 0x000fc8000f8ec0ff */
[----:B------:R-:W-:-:S11]  /*04c0*/  UISETP.NE.U32.AND UP2, UPT, UR4, 0x1, UPT ;  /* 0x000000010400788c */ /* 0x000fd6000bf45070 */
.L_x_8:
[----:B-12---:R-:W1:Y:S01]  /*04d0*/  SHFL.IDX PT, R2, R73, RZ, 0x1f ;  /* 0x00001fff49027589 */ /* 0x006e6200000e0000 */
[----:B------:R-:W-:-:S04]  /*04e0*/  UISETP.NE.AND UP1, UPT, UR10, 0x2, UPT ;  /* 0x000000020a00788c */ /* 0x000fc8000bf25270 */
[----:B------:R-:W-:Y:S01]  /*04f0*/  USEL UR20, URZ, 0x1, UP1 ;  /* 0x00000001ff147887 */ /* 0x000fe20008800000 */
[----:B-1----:R-:W-:-:S13]  /*0500*/  ISETP.NE.AND P0, PT, R2, RZ, PT ;  /* 0x000000ff0200720c */ /* 0x002fda0003f05270 */
[----:B------:R-:W-:Y:S05]  /*0510*/  @P0 BRA `(.L_x_9) ;  /* 0x0000000000400947 */ /* 0x000fea0003800000 */
[----:B------:R-:W1:Y:S01]  /*0520*/  S2UR UR4, SR_CgaCtaId ;  /* 0x00000000000479c3 */ /* 0x000e620000008800 */
[----:B------:R-:W-:Y:S01]  /*0530*/  UMOV UR5, 0x400 ;  /* 0x0000040000057882 */ /* 0x000fe20000000000 */
[----:B------:R-:W-:Y:S01]  /*0540*/  UMOV UR6, 0x1 ;  /* 0x0000000100067882 */ /* 0x000fe20000000000 */
[----:B------:R-:W-:Y:S01]  /*0550*/  ELECT P0, URZ, PT ;  /* 0x0000000000ff782f */ /* 0x000fe20003800000 */
[----:B------:R-:W-:-:S04]  /*0560*/  UIADD3 UR6, UPT, UPT, -UR6, 0x100000, URZ ;  /* 0x0010000006067890 */ /* 0x000fc8000fffe1ff */
[----:B------:R-:W-:Y:S02]  /*0570*/  USHF.L.U32 UR7, UR6, 0xb, URZ ;  /* 0x0000000b06077899 */ /* 0x000fe400080006ff */
[----:B------:R-:W-:Y:S02]  /*0580*/  USHF.L.U32 UR6, UR6, 0x1, URZ ;  /* 0x0000000106067899 */ /* 0x000fe400080006ff */
[----:B-1----:R-:W-:Y:S01]  /*0590*/  ULEA UR4, UR4, UR5, 0x18 ;  /* 0x0000000504047291 */ /* 0x002fe2000f8ec0ff */
[----:B------:R-:W1:Y:S11]  /*05a0*/  FENCE.VIEW.ASYNC.S ;  /* 0x00000000000073c6 */ /* 0x000e760000000000 */
[----:B-1----:R1:W2:Y:S01]  /*05b0*/  SYNCS.EXCH.64 URZ, [UR4], UR6 ;  /* 0x0000000604ff75b2 */ /* 0x0022a20008000100 */
[----:B------:R1:W3:Y:S01]  /*05c0*/  SYNCS.EXCH.64 URZ, [UR4+0x18], UR6 ;  /* 0x0000180604ff75b2 */ /* 0x0002e20008000100 */
[----:B------:R1:W4:Y:S01]  /*05d0*/  SYNCS.EXCH.64 URZ, [UR4+0x8], UR6 ;  /* 0x0000080604ff75b2 */ /* 0x0003220008000100 */
[----:B------:R1:W1:Y:S01]  /*05e0*/  SYNCS.EXCH.64 URZ, [UR4+0x20], UR6 ;  /* 0x0000200604ff75b2 */ /* 0x0002620008000100 */
[----:B------:R1:W1:Y:S01]  /*05f0*/  SYNCS.EXCH.64 URZ, [UR4+0x10], UR6 ;  /* 0x0000100604ff75b2 */ /* 0x0002620008000100 */
[----:B------:R1:W1:Y:S01]  /*0600*/  SYNCS.EXCH.64 URZ, [UR4+0x28], UR6 ;  /* 0x0000280604ff75b2 */ /* 0x0002620008000100 */
[----:B------:R-:W-:Y:S01]  /*0610*/  NOP ;  /* 0x0000000000007918 */ /* 0x000fe20000000000 */
.L_x_9:
[----:B------:R-:W2:Y:S01]  /*0620*/  SHFL.IDX PT, R2, R73, RZ, 0x1f ;  /* 0x00001fff49027589 */ /* 0x000ea200000e0000 */
[----:B------:R-:W-:Y:S01]  /*0630*/  NOP ;  /* 0x0000000000007918 */ /* 0x000fe20000000000 */
[----:B--2---:R-:W-:-:S13]  /*0640*/  ISETP.NE.AND P0, PT, R2, 0x1, PT ;  /* 0x000000010200780c */ /* 0x004fda0003f05270 */
[----:B------:R-:W-:Y:S05]  /*0650*/  @P0 BRA `(.L_x_10) ;  /* 0x0000000000500947 */ /* 0x000fea0003800000 */
[----:B-1----:R-:W1:Y:S01]  /*0660*/  S2UR UR4, SR_CgaCtaId ;  /* 0x00000000000479c3 */ /* 0x002e620000008800 */
[----:B------:R-:W-:Y:S01]  /*0670*/  UMOV UR5, 0x400 ;  /* 0x0000040000057882 */ /* 0x000fe20000000000 */
[----:B------:R-:W-:Y:S01]  /*0680*/  UMOV UR8, 0x20 ;  /* 0x0000002000087882 */ /* 0x000fe20000000000 */
[----:B------:R-:W-:Y:S01]  /*0690*/  UMOV UR6, 0x80 ;  /* 0x0000008000067882 */ /* 0x000fe20000000000 */
[----:B------:R-:W-:-:S04]  /*06a0*/  UIADD3 UR8, UPT, UPT, -UR8, 0x100000, URZ ;  /* 0x0010000008087890 */ /* 0x000fc8000fffe1ff */
[----:B------:R-:W-:Y:S02]  /*06b0*/  USHF.L.U32 UR9, UR8, 0xb, URZ ;  /* 0x0000000b08097899 */ /* 0x000fe400080006ff */
[----:B------:R-:W-:Y:S02]  /*06c0*/  USHF.L.U32 UR8, UR8, 0x1, URZ ;  /* 0x0000000108087899 */ /* 0x000fe400080006ff */
[----:B------:R-:W-:-:S04]  /*06d0*/  UIADD3 UR6, UPT, UPT, -UR6, 0x100000, URZ ;  /* 0x0010000006067890 */ /* 0x000fc8000fffe1ff */
[----:B------:R-:W-:Y:S02]  /*06e0*/  USHF.L.U32 UR7, UR6, 0xb, URZ ;  /* 0x0000000b06077899 */ /* 0x000fe400080006ff */
[----:B------:R-:W-:Y:S01]  /*06f0*/  USHF.L.U32 UR6, UR6, 0x1, URZ ;  /* 0x0000000106067899 */ /* 0x000fe200080006ff */
[----:B------:R-:W-:Y:S01]  /*0700*/  ELECT P0, URZ, PT ;  /* 0x0000000000ff782f */ /* 0x000fe20003800000 */
[----:B-1----:R-:W-:Y:S01]  /*0710*/  ULEA UR4, UR4, UR5, 0x18 ;  /* 0x0000000504047291 */ /* 0x002fe2000f8ec0ff */
[----:B------:R-:W1:Y:S11]  /*0720*/  FENCE.VIEW.ASYNC.S ;  /* 0x00000000000073c6 */ /* 0x000e760000000000 */
[----:B-1----:R2:W1:Y:S01]  /*0730*/  SYNCS.EXCH.64 URZ, [UR4+0x30], UR8 ;  /* 0x0000300804ff75b2 */ /* 0x0024620008000100 */
[----:B------:R2:W1:Y:S01]  /*0740*/  SYNCS.EXCH.64 URZ, [UR4+0x48], UR6 ;  /* 0x0000480604ff75b2 */ /* 0x0004620008000100 */
[----:B------:R2:W1:Y:S01]  /*0750*/  SYNCS.EXCH.64 URZ, [UR4+0x38], UR8 ;  /* 0x0000380804ff75b2 */ /* 0x0004620008000100 */
[----:B------:R2:W1:Y:S01]  /*0760*/  SYNCS.EXCH.64 URZ, [UR4+0x50], UR6 ;  /* 0x0000500604ff75b2 */ /* 0x0004620008000100 */
[----:B------:R2:W1:Y:S01]  /*0770*/  SYNCS.EXCH.64 URZ, [UR4+0x40], UR8 ;  /* 0x0000400804ff75b2 */ /* 0x0004620008000100 */
[----:B------:R2:W1:Y:S02]  /*0780*/  SYNCS.EXCH.64 URZ, [UR4+0x58], UR6 ;  /* 0x0000580604ff75b2 */ /* 0x0004640008000100 */
[----:B--2---:R-:W-:Y:S01]  /*0790*/  NOP ;  /* 0x0000000000007918 */ /* 0x004fe20000000000 */
.L_x_10:
[----:B------:R-:W2:Y:S01]  /*07a0*/  SHFL.IDX PT, R2, R73, RZ, 0x1f ;  /* 0x00001fff49027589 */ /* 0x000ea200000e0000 */
[----:B------:R-:W-:Y:S01]  /*07b0*/  NOP ;  /* 0x0000000000007918 */ /* 0x000fe20000000000 */
[----:B--2---:R-:W-:-:S13]  /*07c0*/  ISETP.NE.AND P0, PT, R2, 0x3, PT ;  /* 0x000000030200780c */ /* 0x004fda0003f05270 */
[----:B------:R-:W-:Y:S05]  /*07d0*/  @P0 BRA `(.L_x_11) ;  /* 0x0000000000300947 */ /* 0x000fea0003800000 */
[----:B-1----:R-:W1:Y:S01]  /*07e0*/  S2UR UR6, SR_CgaCtaId ;  /* 0x00000000000679c3 */ /* 0x002e620000008800 */
[----:B------:R-:W-:Y:S01]  /*07f0*/  UMOV UR4, 0x400 ;  /* 0x0000040000047882 */ /* 0x000fe20000000000 */
[----:B------:R-:W-:Y:S01]  /*0800*/  UMOV UR5, 0x20 ;  /* 0x0000002000057882 */ /* 0x000fe20000000000 */
[----:B------:R-:W-:Y:S01]  /*0810*/  ELECT P0, URZ, PT ;  /* 0x0000000000ff782f */ /* 0x000fe20003800000 */
[----:B-1----:R-:W-:Y:S02]  /*0820*/  ULEA UR6, UR6, UR4, 0x18 ;  /* 0x0000000406067291 */ /* 0x002fe4000f8ec0ff */
[----:B------:R-:W-:-:S04]  /*0830*/  UIADD3 UR4, UPT, UPT, -UR5, 0x100000, URZ ;  /* 0x0010000005047890 */ /* 0x000fc8000fffe1ff */
[----:B------:R-:W-:Y:S02]  /*0840*/  USHF.L.U32 UR5, UR4, 0xb, URZ ;  /* 0x0000000b04057899 */ /* 0x000fe400080006ff */
[----:B------:R-:W-:Y:S01]  /*0850*/  USHF.L.U32 UR4, UR4, 0x1, URZ ;  /* 0x0000000104047899 */ /* 0x000fe200080006ff */
[----:B------:R-:W1:Y:S11]  /*0860*/  FENCE.VIEW.ASYNC.S ;  /* 0x00000000000073c6 */ /* 0x000e760000000000 */
[----:B-1----:R2:W1:Y:S01]  /*0870*/  SYNCS.EXCH.64 URZ, [UR6+0x60], UR4 ;  /* 0x0000600406ff75b2 */ /* 0x0024620008000100 */
[----:B------:R2:W1:Y:S02]  /*0880*/  SYNCS.EXCH.64 URZ, [UR6+0x68], UR4 ;  /* 0x0000680406ff75b2 */ /* 0x0004640008000100 */
[----:B--2---:R-:W-:Y:S01]  /*0890*/  NOP ;  /* 0x0000000000007918 */ /* 0x004fe20000000000 */
.L_x_11:
[----:B------:R-:W2:Y:S01]  /*08a0*/  SHFL.IDX PT, R2, R73, RZ, 0x1f ;  /* 0x00001fff49027589 */ /* 0x000ea200000e0000 */
[----:B------:R-:W-:Y:S01]  /*08b0*/  NOP ;  /* 0x0000000000007918 */ /* 0x000fe20000000000 */
[----:B--2---:R-:W-:-:S13]  /*08c0*/  ISETP.NE.AND P0, PT, R2, 0x4, PT ;  /* 0x000000040200780c */ /* 0x004fda0003f05270 */
[----:B------:R-:W-:Y:S05]  /*08d0*/  @P0 BRA `(.L_x_12) ;  /* 0x00000000004c0947 */ /* 0x000fea0003800000 */
[----:B-1----:R-:W1:Y:S01]  /*08e0*/  S2UR UR6, SR_CgaCtaId ;  /* 0x00000000000679c3 */ /* 0x002e620000008800 */
[----:B------:R-:W-:Y:S01]  /*08f0*/  UMOV UR4, 0x100 ;  /* 0x0000010000047882 */ /* 0x000fe20000000000 */
[----:B------:R-:W-:Y:S01]  /*0900*/  UMOV UR5, 0x400 ;  /* 0x0000040000057882 */ /* 0x000fe20000000000 */
[----:B------:R-:W-:Y:S01]  /*0910*/  USEL UR4, UR4, 0xe0, UP2 ;  /* 0x000000e004047887 */ /* 0x000fe20009000000 */
[----:B------:R-:W-:Y:S01]  /*0920*/  UMOV UR8, 0x1 ;  /* 0x0000000100087882 */ /* 0x000fe20000000000 */
[----:B------:R-:W-:Y:S01]  /*0930*/  ELECT P0, URZ, PT ;  /* 0x0000000000ff782f */ /* 0x000fe20003800000 */
[----:B------:R-:W-:-:S04]  /*0940*/  UIADD3 UR8, UPT, UPT, -UR8, 0x100000, URZ ;  /* 0x0010000008087890 */ /* 0x000fc8000fffe1ff */
[----:B------:R-:W-:Y:S02]  /*0950*/  USHF.L.U32 UR9, UR8, 0xb, URZ ;  /* 0x0000000b08097899 */ /* 0x000fe400080006ff */
[----:B------:R-:W-:Y:S02]  /*0960*/  USHF.L.U32 UR8, UR8, 0x1, URZ ;  /* 0x0000000108087899 */ /* 0x000fe400080006ff */
[----:B-1----:R-:W-:Y:S02]  /*0970*/  ULEA UR6, UR6, UR5, 0x18 ;  /* 0x0000000506067291 */ /* 0x002fe4000f8ec0ff */
[----:B------:R-:W-:-:S04]  /*0980*/  UIADD3 UR4, UPT, UPT, -UR4, 0x100000, URZ ;  /* 0x0010000004047890 */ /* 0x000fc8000fffe1ff */
[----:B------:R-:W-:Y:S02]  /*0990*/  USHF.L.U32 UR5, UR4, 0xb, URZ ;  /* 0x0000000b04057899 */ /* 0x000fe400080006ff */
[----:B------:R-:W-:Y:S01]  /*09a0*/  USHF.L.U32 UR4, UR4, 0x1, URZ ;  /* 0x0000000104047899 */ /* 0x000fe200080006ff */
[----:B------:R-:W1:Y:S03]  /*09b0*/  FENCE.VIEW.ASYNC.S ;  /* 0x00000000000073c6 */ /* 0x000e660000000000 */
[----:B-1----:R2:W1:Y:S08]  /*09c0*/  SYNCS.EXCH.64 URZ, [UR6+0x70], UR8 ;  /* 0x0000700806ff75b2 */ /* 0x0024700008000100 */
[----:B------:R2:W1:Y:S01]  /*09d0*/  SYNCS.EXCH.64 URZ, [UR6+0x80], UR4 ;  /* 0x0000800406ff75b2 */ /* 0x0004620008000100 */
[----:B------:R2:W1:Y:S01]  /*09e0*/  SYNCS.EXCH.64 URZ, [UR6+0x78], UR8 ;  /* 0x0000780806ff75b2 */ /* 0x0004620008000100 */
[----:B------:R2:W1:Y:S02]  /*09f0*/  SYNCS.EXCH.64 URZ, [UR6+0x88], UR4 ;  /* 0x0000880406ff75b2 */ /* 0x0004640008000100 */
[----:B--2---:R-:W-:Y:S01]  /*0a00*/  NOP ;  /* 0x0000000000007918 */ /* 0x004fe20000000000 */
.L_x_12:
        /* <DEDUP_REMOVED lines=22> */
[----:B------:R2:W1:Y:S01]  /*0b70*/  SYNCS.EXCH.64 URZ, [UR4+0xc0], UR6 ;  /* 0x0000c00604ff75b2 */ /* 0x0004620008000100 */
[----:B------:R2:W1:Y:S01]  /*0b80*/  SYNCS.EXCH.64 URZ, [UR4+0xa8], UR8 ;  /* 0x0000a80804ff75b2 */ /* 0x0004620008000100 */
[----:B------:R2:W1:Y:S02]  /*0b90*/  SYNCS.EXCH.64 URZ, [UR4+0xc8], UR6 ;  /* 0x0000c80604ff75b2 */ /* 0x0004640008000100 */
[----:B--2---:R-:W-:Y:S01]  /*0ba0*/  NOP ;  /* 0x0000000000007918 */ /* 0x004fe20000000000 */
.L_x_13:
        /* <DEDUP_REMOVED lines=13> */
[----:B-1----:R2:W1:Y:S01]  /*0c80*/  SYNCS.EXCH.64 URZ, [UR4+0xd0], UR6 ;  /* 0x0000d00604ff75b2 */ /* 0x0024620008000100 */
[----:B------:R2:W1:Y:S01]  /*0c90*/  SYNCS.EXCH.64 URZ, [UR4+0xe0], UR6 ;  /* 0x0000e00604ff75b2 */ /* 0x0004620008000100 */
[----:B------:R2:W1:Y:S01]  /*0ca0*/  SYNCS.EXCH.64 URZ, [UR4+0xd8], UR6 ;  /* 0x0000d80604ff75b2 */ /* 0x0004620008000100 */
[----:B------:R2:W1:Y:S02]  /*0cb0*/  SYNCS.EXCH.64 URZ, [UR4+0xe8], UR6 ;  /* 0x0000e80604ff75b2 */ /* 0x0004640008000100 */
[----:B--2---:R-:W-:Y:S01]  /*0cc0*/  NOP ;  /* 0x0000000000007918 */ /* 0x004fe20000000000 */
.L_x_14:
[----:B------:R-:W2:Y:S01]  /*0cd0*/  S2UR UR5, SR_CTAID.X ;  /* 0x00000000000579c3 */ /* 0x000ea20000002500 */
[----:B------:R-:W-:-:S05]  /*0ce0*/  CS2R.32 R68, SR_CgaSize ;  /* 0x0000000000447805 */ /* 0x000fca0000008a00 */
[----:B------:R-:W-:-:S05]  /*0cf0*/  IMAD R68, R68, -0xa0, RZ ;  /* 0xffffff6044447824 */ /* 0x000fca00078e02ff */
[----:B-1----:R-:W-:-:S14]  /*0d00*/  R2UR UR7, R68 ;  /* 0x00000000440772ca */ /* 0x002fdc00000e0000 */
[----:B------:R-:W1:Y:S01]  /*0d10*/  LDCU UR7, c[0x0][UR7+0x2b0] ;  /* 0x00005600070777ac */ /* 0x000e620008000800 */
[----:B------:R-:W-:Y:S01]  /*0d20*/  NOP ;  /* 0x0000000000007918 */ /* 0x000fe20000000000 */
[----:B------:R-:W-:-:S05]  /*0d30*/  CS2R.32 R68, SR_CgaSize ;  /* 0x0000000000447805 */ /* 0x000fca0000008a00 */
[----:B------:R-:W-:-:S05]  /*0d40*/  IMAD R68, R68, -0xa0, RZ ;  /* 0xffffff6044447824 */ /* 0x000fca00078e02ff */
[----:B------:R-:W-:-:S14]  /*0d50*/  R2UR UR6, R68 ;  /* 0x00000000440672ca */ /* 0x000fdc00000e0000 */
[----:B------:R-:W3:Y:S01]  /*0d60*/  LDCU UR6, c[0x0][UR6+0x2b4] ;  /* 0x00005680060677ac */ /* 0x000ee20008000800 */
[----:B------:R-:W4:Y:S08]  /*0d70*/  S2UR UR4, SR_CTAID.Y ;  /* 0x00000000000479c3 */ /* 0x000f300000002600 */
[----:B------:R-:W3:Y:S01]  /*0d80*/  LDC R9, c[0x0][0xb24] ;  /* 0x0002c900ff097b82 */ /* 0x000ee20000000800 */
[----:B--2---:R-:W-:-:S02]  /*0d90*/  I2FP.F32.U32 R4, UR5 ;  /* 0x0000000500047c45 */ /* 0x004fc40008201000 */
[----:B------:R-:W-:-:S05]  /*0da0*/  CS2R.32 R5, SR_CgaSize ;  /* 0x0000000000057805 */ /* 0x000fca0000008a00 */
[----:B------:R-:W-:-:S06]  /*0db0*/  IMAD R5, R5, -0xa0, RZ ;  /* 0xffffff6005057824 */ /* 0x000fcc00078e02ff */
[----:B------:R-:W2:Y:S01]  /*0dc0*/  LDC R5, c[0x0][R5+0x2a0] ;  /* 0x0000a80005057b82 */ /* 0x000ea20000000800 */
[----:B------:R-:W-:Y:S01]  /*0dd0*/  MOV R21, UR5 ;  /* 0x0000000500157c02 */ /* 0x000fe20008000f00 */
[----:B-1----:R-:W-:Y:S01]  /*0de0*/  FMUL R4, R4, UR7 ;  /* 0x0000000704047c20 */ /* 0x002fe20008400000 */
[----:B----4-:R-:W-:Y:S02]  /*0df0*/  I2FP.F32.U32 R2, UR4 ;  /* 0x0000000400027c45 */ /* 0x010fe40008201000 */
[----:B------:R-:W-:-:S05]  /*0e00*/  CS2R.32 R3, SR_CgaSize ;  /* 0x0000000000037805 */ /* 0x000fca0000008a00 */
[----:B------:R-:W-:-:S06]  /*0e10*/  IMAD R3, R3, -0xa0, RZ ;  /* 0xffffff6003037824 */ /* 0x000fcc00078e02ff */
[----:B------:R-:W1:Y:S01]  /*0e20*/  LDC R3, c[0x0][R3+0x2a4] ;  /* 0x0000a90003037b82 */ /* 0x000e620000000800 */
[----:B------:R-:W4:Y:S01]  /*0e30*/  F2I.U32.TRUNC.NTZ R68, R4 ;  /* 0x0000000400447305 */ /* 0x000f22000020f000 */
[----:B------:R-:W-:Y:S01]  /*0e40*/  MOV R20, UR4 ;  /* 0x0000000400147c02 */ /* 0x000fe20008000f00 */
[----:B---3--:R-:W-:-:S05]  /*0e50*/  FMUL R2, R2, UR6 ;  /* 0x0000000602027c20 */ /* 0x008fca0008400000 */
[----:B------:R-:W-:Y:S01]  /*0e60*/  BAR.SYNC.DEFER_BLOCKING 0x0 ;  /* 0x0000000000007b1d */ /* 0x000fe20000010000 */
[----:B------:R-:W-:-:S05]  /*0e70*/  ISETP.GE.AND P0, PT, R9, 0x1, PT ;  /* 0x000000010900780c */ /* 0x000fca0003f06270 */
[----:B------:R-:W3:Y:S02]  /*0e80*/  F2I.U32.TRUNC.NTZ R66, R2 ;  /* 0x0000000200427305 */ /* 0x000ee4000020f000 */
[----:B------:R-:W1:Y:S01]  /*0e90*/  S2UR UR52, SR_CTAID.Z ;  /* 0x00000000003479c3 */ /* 0x000e620000002700 */
[----:B----4-:R-:W-:-:S05]  /*0ea0*/  IADD3 R68, PT, PT, -R68, RZ, RZ ;  /* 0x000000ff44447210 */ /* 0x010fca0007ffe1ff */
[----:B--2---:R-:W-:Y:S01]  /*0eb0*/  IMAD R68, R5, R68, UR5 ;  /* 0x0000000505447e24 */ /* 0x004fe2000f8e0244 */
[----:B---3--:R-:W-:-:S05]  /*0ec0*/  IADD3 R66, PT, PT, -R66, RZ, RZ ;  /* 0x000000ff42427210 */ /* 0x008fca0007ffe1ff */
[----:B-1----:R-:W-:Y:S01]  /*0ed0*/  IMAD R66, R3, R66, UR4 ;  /* 0x0000000403427e24 */ /* 0x002fe2000f8e0242 */
[----:B------:R-:W-:Y:S06]  /*0ee0*/  @!P0 BRA `(.L_x_15) ;  /* 0x0000000000b88947 */ /* 0x000fec0003800000 */
[----:B------:R-:W1:Y:S01]  /*0ef0*/  LDC.64 R4, c[0x0][0xb18] ;  /* 0x0002c600ff047b82 */ /* 0x000e620000000a00 */
[----:B------:R-:W-:-:S07]  /*0f00*/  ISETP.NE.AND P0, PT, R9, 0x1, PT ;  /* 0x000000010900780c */ /* 0x000fce0003f05270 */
[----:B------:R-:W2:Y:S08]  /*0f10*/  LDC R10, c[0x0][0xb0c] ;  /* 0x0002c300ff0a7b82 */ /* 0x000eb00000000800 */
[----:B------:R-:W3:Y:S08]  /*0f20*/  LDC R11, c[0x0][0x370] ;  /* 0x0000dc00ff0b7b82 */ /* 0x000ef00000000800 */
[----:B------:R-:W4:Y:S01]  /*0f30*/  LDC R12, c[0x0][0x374] ;  /* 0x0000dd00ff0c7b82 */ /* 0x000f220000000800 */
[----:B-1----:R-:W-:-:S07]  /*0f40*/  ISETP.NE.AND P1, PT, R4, 0x1, PT ;  /* 0x000000010400780c */ /* 0x002fce0003f25270 */
[----:B------:R-:W3:Y:S01]  /*0f50*/  LDC.64 R6, c[0x0][0xb10] ;  /* 0x0002c400ff067b82 */ /* 0x000ee20000000a00 */
[----:B--2---:R-:W-:-:S07]  /*0f60*/  ISETP.NE.AND P2, PT, R10, 0x1, PT ;  /* 0x000000010a00780c */ /* 0x004fce0003f45270 */
[----:B------:R-:W1:Y:S08]  /*0f70*/  LDC R8, c[0x0][0xb20] ;  /* 0x0002c800ff087b82 */ /* 0x000e700000000800 */
[----:B------:R-:W2:Y:S01]  /*0f80*/  LDC.64 R2, c[0x0][0xb28] ;  /* 0x0002ca00ff027b82 */ /* 0x000ea20000000a00 */
[----:B----4-:R-:W-:-:S04]  /*0f90*/  IMAD.HI.U32 R13, R12, R5, RZ ;  /* 0x000000050c0d7227 */ /* 0x010fc800078e00ff */
[----:B------:R-:W-:-:S04]  /*0fa0*/  IMAD.HI.U32 R5, R20, R5, RZ ;  /* 0x0000000514057227 */ /* 0x000fc800078e00ff */
[----:B---3--:R-:W-:-:S04]  /*0fb0*/  IMAD.HI.U32 R14, R11, R6, RZ ;  /* 0x000000060b0e7227 */ /* 0x008fc800078e00ff */
[C---:B------:R-:W-:Y:S01]  /*0fc0*/  IMAD.HI.U32 R16, R21.reuse, R6, RZ ;  /* 0x0000000615107227 */ /* 0x040fe200078e00ff */
[-C--:B------:R-:W-:Y:S02]  /*0fd0*/  @P2 SHF.R.U32.HI R11, RZ, R7.reuse, R14 ;  /* 0x00000007ff0b2219 */ /* 0x080fe4000001160e */
[-C--:B-1----:R-:W-:Y:S02]  /*0fe0*/  @P1 SHF.R.U32.HI R12, RZ, R8.reuse, R13 ;  /* 0x00000008ff0c1219 */ /* 0x082fe4000001160d */
[----:B------:R-:W-:Y:S02]  /*0ff0*/  SHF.R.U32.HI R5, RZ, R8, R5 ;  /* 0x00000008ff057219 */ /* 0x000fe40000011605 */
[----:B------:R-:W-:Y:S02]  /*1000*/  SHF.R.U32.HI R16, RZ, R7, R16 ;  /* 0x00000007ff107219 */ /* 0x000fe40000011610 */
[----:B------:R-:W-:Y:S01]  /*1010*/  SEL R5, R20, R5, !P1 ;  /* 0x0000000514057207 */ /* 0x000fe20004800000 */
[----:B--2---:R-:W-:Y:S01]  /*1020*/  IMAD.HI.U32 R14, R12, R2, RZ ;  /* 0x000000020c0e7227 */ /* 0x004fe200078e00ff */
[----:B------:R-:W-:-:S02]  /*1030*/  SEL R7, R21, R16, !P2 ;  /* 0x0000001015077207 */ /* 0x000fc40005000000 */
[----:B------:R-:W-:Y:S01]  /*1040*/  IADD3 R13, PT, PT, -R5, RZ, RZ ;  /* 0x000000ff050d7210 */ /* 0x000fe20007ffe1ff */
[----:B------:R-:W-:Y:S01]  /*1050*/  IMAD.HI.U32 R6, R11, R2, RZ ;  /* 0x000000020b067227 */ /* 0x000fe200078e00ff */
[----:B------:R-:W-:-:S03]  /*1060*/  @P0 SHF.R.U32.HI R12, RZ, R3, R14 ;  /* 0x00000003ff0c0219 */ /* 0x000fc6000001160e */
[----:B------:R-:W-:Y:S01]  /*1070*/  IMAD R13, R4, R13, R20 ;  /* 0x0000000d040d7224 */ /* 0x000fe200078e0214 */
[----:B------:R-:W-:Y:S01]  /*1080*/  @P0 SHF.R.U32.HI R11, RZ, R3, R6 ;  /* 0x00000003ff0b0219 */ /* 0x000fe20000011606 */
[----:B------:R-:W-:-:S04]  /*1090*/  IMAD R12, R12, R9, RZ ;  /* 0x000000090c0c7224 */ /* 0x000fc800078e02ff */
[----:B------:R-:W-:Y:S01]  /*10a0*/  IMAD R6, R11, R9, RZ ;  /* 0x000000090b067224 */ /* 0x000fe200078e02ff */
[----:B------:R-:W-:-:S04]  /*10b0*/  ISETP.GE.AND P1, PT, R5, R12, PT ;  /* 0x0000000c0500720c */ /* 0x000fc80003f26270 */
[----:B------:R-:W-:Y:S01]  /*10c0*/  ISETP.GE.OR P1, PT, R7, R6, P1 ;  /* 0x000000060700720c */ /* 0x000fe20000f26670 */
[----:B------:R-:W-:-:S05]  /*10d0*/  IMAD.HI.U32 R6, R5, R2, RZ ;  /* 0x0000000205067227 */ /* 0x000fca00078e00ff */
[----:B------:R-:W-:-:S04]  /*10e0*/  SHF.R.U32.HI R6, RZ, R3, R6 ;  /* 0x00000003ff067219 */ /* 0x000fc80000011606 */
[----:B------:R-:W-:-:S03]  /*10f0*/  SEL R6, R5, R6, !P0 ;  /* 0x0000000605067207 */ /* 0x000fc60004000000 */
[----:B------:R-:W-:Y:S01]  /*1100*/  @!P1 IMAD.HI.U32 R8, R7, R2, RZ ;  /* 0x0000000207089227 */ /* 0x000fe200078e00ff */
[----:B------:R-:W-:-:S04]  /*1110*/  IADD3 R2, PT, PT, -R6, RZ, RZ ;  /* 0x000000ff06027210 */ /* 0x000fc80007ffe1ff */
[----:B------:R-:W-:Y:S01]  /*1120*/  @!P1 SHF.R.U32.HI R8, RZ, R3, R8 ;  /* 0x00000003ff089219 */ /* 0x000fe20000011608 */
[----:B------:R-:W-:-:S03]  /*1130*/  IMAD R2, R9, R2, R5 ;  /* 0x0000000209027224 */ /* 0x000fc600078e0205 */
[----:B------:R-:W-:-:S05]  /*1140*/  @!P1 SEL R3, R7, R8, !P0 ;  /* 0x0000000807039207 */ /* 0x000fca0004000000 */
[--C-:B------:R-:W-:Y:S02]  /*1150*/  @!P1 IMAD.IADD R6, R6, 0x1, -R3.reuse ;  /* 0x0000000106069824 */ /* 0x100fe400078e0a03 */
[----:B------:R-:W-:Y:S01]  /*1160*/  @!P1 IMAD R3, R2, R11, R3 ;  /* 0x0000000b02039224 */ /* 0x000fe200078e0203 */
[----:B------:R-:W-:Y:S01]  /*1170*/  IADD3 R2, PT, PT, -R7, RZ, RZ ;  /* 0x000000ff07027210 */ /* 0x000fe20007ffe1ff */
[----:B------:R-:W-:Y:S02]  /*1180*/  @!P1 IMAD R5, R6, R9, R7 ;  /* 0x0000000906059224 */ /* 0x000fe400078e0207 */
[----:B------:R-:W-:Y:S02]  /*1190*/  @!P1 IMAD.MOV.U32 R7, RZ, RZ, R3 ;  /* 0x000000ffff079224 */ /* 0x000fe400078e0003 */
[----:B------:R-:W-:Y:S02]  /*11a0*/  IMAD R2, R10, R2, R21 ;  /* 0x000000020a027224 */ /* 0x000fe400078e0215 */
[----:B------:R-:W-:-:S02]  /*11b0*/  IMAD R20, R5, R4, R13 ;  /* 0x0000000405147224 */ /* 0x000fc400078e020d */
[----:B------:R-:W-:Y:S02]  /*11c0*/  IMAD R21, R7, R10, R2 ;  /* 0x0000000a07157224 */ /* 0x000fe400078e0202 */
.L_x_15:
[----:B------:R-:W1:Y:S01]  /*11d0*/  LDCU UR4, c[0x0][0xb30] ;  /* 0x00016600ff0477ac */ /* 0x000e620008000800 */
[----:B------:R-:W2:Y:S08]  /*11e0*/  S2UR UR53, SR_CgaCtaId ;  /* 0x00000000003579c3 */ /* 0x000eb00000008800 */
[----:B------:R-:W3:Y:S01]  /*11f0*/  LDC R26, c[0x0][0xb24] ;  /* 0x0002c900ff1a7b82 */ /* 0x000ee20000000800 */
[----:B-1----:R-:W-:-:S09]  /*1200*/  UISETP.NE.AND UP1, UPT, UR4, 0x1, UPT ;  /* 0x000000010400788c */ /* 0x002fd2000bf25270 */
[----:B--2---:R-:W-:Y:S05]  /*1210*/  BRA.U UP1, `(.L_x_16) ;  /* 0x0000000101407547 */ /* 0x004fea000b800000 */
[----:B------:R-:W1:Y:S08]  /*1220*/  LDC.64 R4, c[0x0][0xb10] ;  /* 0x0002c400ff047b82 */ /* 0x000e700000000a00 */
[----:B------:R-:W2:Y:S08]  /*1230*/  LDC.64 R2, c[0x0][0xb18] ;  /* 0x0002c600ff027b82 */ /* 0x000eb00000000a00 */
[----:B------:R-:W4:Y:S08]  /*1240*/  LDC R6, c[0x0][0xb20] ;  /* 0x0002c800ff067b82 */ /* 0x000f300000000800 */
[----:B------:R-:W3:Y:S01]  /*1250*/  LDC R8, c[0x0][0xb0c] ;  /* 0x0002c300ff087b82 */ /* 0x000ee20000000800 */
[----:B-1----:R-:W-:-:S05]  /*1260*/  IMAD.HI.U32 R4, R21, R4, RZ ;  /* 0x0000000415047227 */ /* 0x002fca00078e00ff */
[----:B------:R-:W-:Y:S01]  /*1270*/  SHF.R.U32.HI R4, RZ, R5, R4 ;  /* 0x00000005ff047219 */ /* 0x000fe20000011604 */
[----:B--2---:R-:W-:Y:S01]  /*1280*/  IMAD.HI.U32 R3, R20, R3, RZ ;  /* 0x0000000314037227 */ /* 0x004fe200078e00ff */
[----:B------:R-:W-:-:S04]  /*1290*/  ISETP.NE.AND P0, PT, R2, 0x1, PT ;  /* 0x000000010200780c */ /* 0x000fc80003f05270 */
[----:B----4-:R-:W-:-:S04]  /*12a0*/  SHF.R.U32.HI R3, RZ, R6, R3 ;  /* 0x00000006ff037219 */ /* 0x010fc80000011603 */
[----:B------:R-:W-:Y:S02]  /*12b0*/  SEL R3, R20, R3, !P0 ;  /* 0x0000000314037207 */ /* 0x000fe40004000000 */
[----:B---3--:R-:W-:-:S04]  /*12c0*/  ISETP.NE.AND P1, PT, R8, 0x1, PT ;  /* 0x000000010800780c */ /* 0x008fc80003f25270 */
[----:B------:R-:W-:-:S05]  /*12d0*/  SEL R4, R21, R4, !P1 ;  /* 0x0000000415047207 */ /* 0x000fca0004800000 */
[----:B------:R-:W-:Y:S02]  /*12e0*/  IMAD.IADD R5, R3, 0x1, -R4 ;  /* 0x0000000103057824 */ /* 0x000fe400078e0a04 */
[----:B------:R-:W-:Y:S02]  /*12f0*/  IMAD.IADD R3, R4, 0x1, -R3 ;  /* 0x0000000104037824 */ /* 0x000fe400078e0a03 */
[----:B------:R-:W-:Y:S02]  /*1300*/  IMAD R21, R5, R8, R21 ;  /* 0x0000000805157224 */ /* 0x000fe400078e0215 */
[----:B------:R-:W-:-:S07]  /*1310*/  IMAD R20, R3, R2, R20 ;  /* 0x0000000203147224 */ /* 0x000fce00078e0214 */
.L_x_16:
[----:B------:R-:W-:Y:S01]  /*1320*/  BAR.SYNC.DEFER_BLOCKING 0x0 ;  /* 0x0000000000007b1d */ /* 0x000fe20000010000 */
[----:B------:R-:W-:Y:S01]  /*1330*/  UISETP.NE.AND UP1, UPT, UR10, 0x2, UPT ;  /* 0x000000020a00788c */ /* 0x000fe2000bf25270 */
[----:B------:R-:W-:Y:S02]  /*1340*/  ISETP.NE.OR P5, PT, R0, 0x2, !P5 ;  /* 0x000000020000780c */ /* 0x000fe40006fa5670 */
[----:B------:R-:W-:-:S06]  /*1350*/  LOP3.LUT R2, R79, 0x1f, RZ, 0xc0, !PT ;  /* 0x0000001f4f027812 */ /* 0x000fcc00078ec0ff */
[----:B------:R-:W-:Y:S05]  /*1360*/  BRA.U UP1, `(.L_x_17) ;  /* 0x0000001501147547 */ /* 0x000fea000b800000 */
[----:B------:R-:W1:Y:S01]  /*1370*/  LDCU UR6, c[0x0][0x38c] ;  /* 0x00007180ff0677ac */ /* 0x000e620008000800 */
[----:B------:R-:W2:Y:S01]  /*1380*/  LDC R9, c[0x0][0x370] ;  /* 0x0000dc00ff097b82 */ /* 0x000ea20000000800 */
[----:B------:R-:W-:Y:S01]  /*1390*/  PLOP3.LUT P1, PT, PT, PT, UP2, 0x80, 0x8 ;  /* 0x000000000008781c */ /* 0x000fe20003f2f028 */
[----:B------:R-:W-:Y:S01]  /*13a0*/  HFMA2 R12, -RZ, RZ, 0, 0 ;  /* 0x00000000ff0c7431 */ /* 0x000fe200000001ff */
[----:B------:R-:W-:Y:S01]  /*13b0*/  ISETP.EQ.OR P4, PT, R2, RZ, P5 ;  /* 0x000000ff0200720c */ /* 0x000fe20002f82670 */
[----:B------:R-:W-:Y:S01]  /*13c0*/  IMAD.MOV.U32 R15, RZ, RZ, 0x1 ;  /* 0x00000001ff0f7424 */ /* 0x000fe200078e00ff */
[----:B------:R-:W-:Y:S01]  /*13d0*/  PLOP3.LUT P1, PT, P1, PT, PT, 0x8, 0x80 ;  /* 0x000000000080781c */ /* 0x000fe20000f2e170 */
[----:B------:R-:W-:Y:S01]  /*13e0*/  IMAD.MOV.U32 R14, RZ, RZ, RZ ;  /* 0x000000ffff0e7224 */ /* 0x000fe200078e00ff */
[----:B------:R-:W-:Y:S01]  /*13f0*/  MOV R8, 0x1 ;  /* 0x0000000100087802 */ /* 0x000fe20000000f00 */
[----:B------:R-:W4:Y:S01]  /*1400*/  LDC R0, c[0x0][0x374] ;  /* 0x0000dd00ff007b82 */ /* 0x000f220000000800 */
[----:B------:R-:W-:Y:S01]  /*1410*/  IMAD.MOV.U32 R10, RZ, RZ, RZ ;  /* 0x000000ffff0a7224 */ /* 0x000fe200078e00ff */
[----:B------:R-:W2:Y:S01]  /*1420*/  LDCU.64 UR38, c[0x0][0x348] ;  /* 0x00006900ff2677ac */ /* 0x000ea20008000a00 */
[----:B------:R-:W-:Y:S01]  /*1430*/  UMOV UR15, URZ ;  /* 0x000000ff000f7c82 */ /* 0x000fe20008000000 */
[----:B-1----:R-:W-:-:S02]  /*1440*/  UIADD3 UR5, UPT, UPT, UR6, 0x7f, URZ ;  /* 0x0000007f06057890 */ /* 0x002fc4000fffe0ff */
[----:B------:R-:W-:Y:S02]  /*1450*/  UIADD3 UR46, UPT, UPT, UR6, 0xfe, URZ ;  /* 0x000000fe062e7890 */ /* 0x000fe4000fffe0ff */
[----:B------:R-:W-:-:S04]  /*1460*/  USHF.R.S32.HI UR4, URZ, 0x1f, UR5 ;  /* 0x0000001fff047899 */ /* 0x000fc80008011405 */
[----:B------:R-:W-:-:S04]  /*1470*/  ULEA.HI UR4, UR4, UR5, URZ, 0x7 ;  /* 0x0000000504047291 */ /* 0x000fc8000f8f38ff */
[----:B------:R-:W-:Y:S02]  /*1480*/  USHF.R.S32.HI UR37, URZ, 0x7, UR4 ;  /* 0x00000007ff257899 */ /* 0x000fe40008011404 */
[----:B------:R-:W-:Y:S02]  /*1490*/  UIADD3 UR4, UPT, UPT, UR6, -0x1, URZ ;  /* 0xffffffff06047890 */ /* 0x000fe4000fffe0ff */
[----:B------:R-:W-:Y:S02]  /*14a0*/  UISETP.LT.U32.AND UP0, UPT, UR37, 0x3, UPT ;  /* 0x000000032500788c */ /* 0x000fe4000bf01070 */
[----:B------:R-:W-:Y:S02]  /*14b0*/  UISETP.GE.U32.AND UP1, UPT, UR4, -0xff, UPT ;  /* 0xffffff010400788c */ /* 0x000fe4000bf26070 */
[----:B------:R-:W-:-:S04]  /*14c0*/  USEL UR29, UR37, 0x3, UP0 ;  /* 0x00000003251d7887 */ /* 0x000fc80008000000 */
[----:B------:R-:W-:Y:S02]  /*14d0*/  UIADD3 UR21, UPT, UPT, UR29, -0x1, URZ ;  /* 0xffffffff1d157890 */ /* 0x000fe4000fffe0ff */
[----:B------:R-:W-:-:S03]  /*14e0*/  UIADD3 UR45, UPT, UPT, UR37, -UR29, URZ ;  /* 0x8000001d252d7290 */ /* 0x000fc6000fffe0ff */
[----:B------:R-:W-:-:S04]  /*14f0*/  @UP1 UIADD3 UR21, UPT, UPT, UR29, URZ, URZ ;  /* 0x000000ff1d151290 */ /* 0x000fc8000fffe0ff */
[----:B--2---:R-:W-:-:S12]  /*1500*/  UIADD3 UR21, UPT, UPT, UR21, 0x1, URZ ;  /* 0x0000000115157890 */ /* 0x004fd8000fffe0ff */
.L_x_39:
[----:B------:R-:W-:Y:S01]  /*1510*/  UISETP.NE.AND UP0, UPT, UR53, URZ, UPT ;  /* 0x000000ff3500728c */ /* 0x000fe2000bf05270 */
[----:B------:R-:W1:Y:S08]  /*1520*/  S2UR UR53, SR_CgaCtaId ;  /* 0x00000000003579c3 */ /* 0x000e700000008800 */
[----:B------:R-:W-:Y:S05]  /*1530*/  BRA.U UP0, `(.L_x_18) ;  /* 0x0000000100347547 */ /* 0x000fea000b800000 */
[----:B------:R-:W2:Y:S01]  /*1540*/  S2R R2, SR_CgaCtaId ;  /* 0x0000000000027919 */ /* 0x000ea20000008800 */
[----:B------:R-:W-:-:S04]  /*1550*/  MOV R3, 0x400 ;  /* 0x0000040000037802 */ /* 0x000fc80000000f00 */
[----:B--2---:R-:W-:Y:S02]  /*1560*/  LEA R3, R2, R3, 0x18 ;  /* 0x0000000302037211 */ /* 0x004fe400078ec0ff */
[----:B------:R-:W-:-:S03]  /*1570*/  SHF.L.U32 R2, R8, 0x1f, RZ ;  /* 0x0000001f08027819 */ /* 0x000fc600000006ff */
[----:B------:R-:W-:-:S04]  /*1580*/  IMAD R3, R10, 0x8, R3 ;  /* 0x000000080a037824 */ /* 0x000fc800078e0203 */
[----:B------:R-:W2:Y:S02]  /*1590*/  SYNCS.PHASECHK.TRANS64.TRYWAIT P0, [R3+URZ+0xe0], R2 ;  /* 0x0000e002030075a7 */ /* 0x000ea400080011ff */
[----:B--2---:R-:W-:Y:S05]  /*15a0*/  @!P0 BRA `(.L_x_19) ;  /* 0x0000006000808947 */ /* 0x004fea0003800000 */
.L_x_118:
[----:B------:R-:W-:Y:S01]  /*15b0*/  VIADD R10, R10, 0x1 ;  /* 0x000000010a0a7836 */ /* 0x000fe20000000000 */
[----:B------:R2:W-:Y:S04]  /*15c0*/  SYNCS.ARRIVE.TRANS64.A1T0 RZ, [R3+URZ+0xd0], RZ ;  /* 0x0000d0ff03ff79a7 */ /* 0x0005e800081000ff */
[----:B------:R-:W-:-:S04]  /*15d0*/  ISETP.NE.AND P0, PT, R10, 0x2, PT ;  /* 0x000000020a00780c */ /* 0x000fc80003f05270 */
[----:B------:R-:W-:Y:S02]  /*15e0*/  SEL R10, R10, RZ, P0 ;  /* 0x000000ff0a0a7207 */ /* 0x000fe40000000000 */
[----:B--2---:R-:W-:-:S04]  /*15f0*/  SEL R3, RZ, 0x1, P0 ;  /* 0x00000001ff037807 */ /* 0x004fc80000000000 */
[----:B------:R-:W-:Y:S02]  /*1600*/  LOP3.LUT R8, R8, R3, RZ, 0x3c, !PT ;  /* 0x0000000308087212 */ /* 0x000fe400078e3cff */
.L_x_18:
[----:B------:R-:W-:Y:S01]  /*1610*/  UMOV UR14, 0x400 ;  /* 0x00000400000e7882 */ /* 0x000fe20000000000 */
[----:B------:R-:W-:Y:S01]  /*1620*/  SHF.L.U32 R2, R15, 0x1f, RZ ;  /* 0x0000001f0f027819 */ /* 0x000fe200000006ff */
[----:B-1----:R-:W-:Y:S01]  /*1630*/  ULEA UR14, UR53, UR14, 0x18 ;  /* 0x0000000e350e7291 */ /* 0x002fe2000f8ec0ff */
[----:B------:R-:W-:Y:S01]  /*1640*/  R2UR UR51, R21 ;  /* 0x00000000153372ca */ /* 0x000fe200000e0000 */
[----:B------:R-:W-:Y:S01]  /*1650*/  UISETP.GE.U32.AND UP0, UPT, UR46, 0xff, UPT ;  /* 0x000000ff2e00788c */ /* 0x000fe2000bf06070 */
[----:B------:R-:W-:Y:S01]  /*1660*/  R2UR UR18, R20 ;  /* 0x00000000141272ca */ /* 0x000fe200000e0000 */
[----:B------:R-:W-:Y:S01]  /*1670*/  ULEA UR4, UR15, UR14, 0x3 ;  /* 0x0000000e0f047291 */ /* 0x000fe2000f8e18ff */
[----:B------:R-:W-:-:S08]  /*1680*/  UMOV UR13, URZ ;  /* 0x000000ff000d7c82 */ /* 0x000fd00008000000 */
[----:B------:R1:W2:Y:S01]  /*1690*/  SYNCS.PHASECHK.TRANS64.TRYWAIT P2, [UR4+0x18], R2 ;  /* 0x00001802ff0075a7 */ /* 0x0002a20008041104 */
[----:B------:R-:W-:Y:S02]  /*16a0*/  USHF.L.U32 UR51, UR51, 0x6, URZ ;  /* 0x0000000633337899 */ /* 0x000fe400080006ff */
[----:B------:R-:W-:Y:S01]  /*16b0*/  USHF.L.U32 UR18, UR18, 0x6, URZ ;  /* 0x0000000612127899 */ /* 0x000fe200080006ff */
[----:B------:R-:W-:Y:S11]  /*16c0*/  BRA.U !UP0, `(.L_x_20) ;  /* 0x0000000508187547 */ /* 0x000ff6000b800000 */
[----:B------:R-:W-:Y:S01]  /*16d0*/  UIADD3 UR10, UPT, UPT, UR18, 0x20, URZ ;  /* 0x00000020120a7890 */ /* 0x000fe2000fffe0ff */
[----:B------:R-:W-:Y:S01]  /*16e0*/  UMOV UR7, URZ ;  /* 0x000000ff00077c82 */ /* 0x000fe20008000000 */
[----:B------:R-:W-:-:S10]  /*16f0*/  UMOV UR6, UR15 ;  /* 0x0000000f00067c82 */ /* 0x000fd40008000000 */
.L_x_27:
[----:B------:R-:W-:Y:S01]  /*1700*/  ULEA UR49, UR6, UR14, 0x3 ;  /* 0x0000000e06317291 */ /* 0x000fe2000f8e18ff */
[----:B--2---:R-:W-:Y:S01]  /*1710*/  @!P5 MOV R3, 0x10000 ;  /* 0x000100000003d802 */ /* 0x004fe20000000f00 */
[----:B--2---:R-:W-:Y:S10]  /*1720*/  @P2 BRA `(.L_x_21) ;  /* 0x00000000000c2947 */ /* 0x004ff40003800000 */
[----:B------:R-:W-:-:S04]  /*1730*/  SHF.L.U32 R5, R15, 0x1f, RZ ;  /* 0x0000001f0f057819 */ /* 0x000fc800000006ff */
[----:B------:R-:W2:Y:S02]  /*1740*/  SYNCS.PHASECHK.TRANS64.TRYWAIT P0, [UR49+0x18], R5 ;  /* 0x00001805ff0075a7 */ /* 0x000ea40008001131 */
[----:B--2---:R-:W-:Y:S05]  /*1750*/  @!P0 BRA `(.L_x_22) ;  /* 0x0000006000288947 */ /* 0x004fea0003800000 */
.L_x_21:
[----:B------:R2:W-:Y:S01]  /*1760*/  @!P5 SYNCS.ARRIVE.TRANS64 RZ, [UR49], R3 ;  /* 0x00000003ffffd9a7 */ /* 0x0005e20008000031 */
[----:B------:R-:W-:Y:S04]  /*1770*/  BSSY.RECONVERGENT B0, `(.L_x_23) ;  /* 0x0000003000007945 */ /* 0x000fe80003800200 */
[----:B------:R-:W-:Y:S05]  /*1780*/  @P4 BRA `(.L_x_24) ;  /* 0x0000000000044947 */ /* 0x000fea0003800000 */
[----:B------:R-:W-:Y:S05]  /*1790*/  BPT.TRAP 0x1 ;  /* 0x000000040000795c */ /* 0x000fea0000300000 */
.L_x_24:
[----:B------:R-:W-:Y:S05]  /*17a0*/  BSYNC.RECONVERGENT B0 ;  /* 0x0000000000007941 */ /* 0x000fea0003800200 */
.L_x_23:
[----:B------:R-:W-:Y:S01]  /*17b0*/  UIADD3 UR4, UPT, UPT, UR6, 0x1, URZ ;  /* 0x0000000106047890 */ /* 0x000fe2000fffe0ff */
[----:B------:R-:W-:Y:S01]  /*17c0*/  BSSY.RECONVERGENT B0, `(.L_x_25) ;  /* 0x0000031000007945 */ /* 0x000fe20003800200 */
[----:B------:R-:W-:Y:S02]  /*17d0*/  ELECT P0, URZ, PT ;  /* 0x0000000000ff782f */ /* 0x000fe40003800000 */
[----:B------:R-:W-:-:S04]  /*17e0*/  UISETP.NE.AND UP0, UPT, UR4, 0x3, UPT ;  /* 0x000000030400788c */ /* 0x000fc8000bf05270 */
[----:B------:R-:W-:Y:S02]  /*17f0*/  USEL UR5, URZ, 0x1, UP0 ;  /* 0x00000001ff057887 */ /* 0x000fe40008000000 */
[----:B------:R-:W-:-:S04]  /*1800*/  USEL UR15, UR4, URZ, UP0 ;  /* 0x000000ff040f7287 */ /* 0x000fc80008000000 */
[----:B------:R-:W-:Y:S01]  /*1810*/  ULEA UR4, UR15, UR14, 0x3 ;  /* 0x0000000e0f047291 */ /* 0x000fe2000f8e18ff */
[----:B------:R-:W-:-:S04]  /*1820*/  LOP3.LUT R15, R15, UR5, RZ, 0x3c, !PT ;  /* 0x000000050f0f7c12 */ /* 0x000fc8000f8e3cff */
[----:B-1----:R-:W-:-:S04]  /*1830*/  SHF.L.U32 R2, R15, 0x1f, RZ ;  /* 0x0000001f0f027819 */ /* 0x002fc800000006ff */
[----:B------:R1:W1:Y:S01]  /*1840*/  SYNCS.PHASECHK.TRANS64.TRYWAIT P2, [UR4+0x18], R2 ;  /* 0x00001802ff0075a7 */ /* 0x0002620008041104 */
[----:B------:R-:W-:Y:S05]  /*1850*/  @!P0 BRA `(.L_x_26) ;  /* 0x00000000009c8947 */ /* 0x000fea0003800000 */
[----:B------:R-:W-:Y:S02]  /*1860*/  ULEA UR8, UR6, UR14, 0xf ;  /* 0x0000000e06087291 */ /* 0x000fe4000f8e78ff */
[----:B------:R-:W-:Y:S02]  /*1870*/  UIADD3 UR4, UP1, UPT, UR38, 0x80, URZ ;  /* 0x0000008026047890 */ /* 0x000fe4000ff3e0ff */
[----:B------:R-:W-:Y:S02]  /*1880*/  USHF.L.U32 UR50, UR7, 0x7, URZ ;  /* 0x0000000707327899 */ /* 0x000fe400080006ff */
[----:B------:R-:W-:Y:S02]  /*1890*/  UIADD3 UR22, UP0, UPT, UR38, 0x180, URZ ;  /* 0x0000018026167890 */ /* 0x000fe4000ff1e0ff */
[----:B------:R-:W-:Y:S02]  /*18a0*/  UIADD3.X UR5, UPT, UPT, URZ, UR39, URZ, UP1, !UPT ;  /* 0x00000027ff057290 */ /* 0x000fe40008ffe4ff */
[----:B------:R-:W-:-:S02]  /*18b0*/  UIADD3 UR48, UPT, UPT, UR8, 0x6800, URZ ;  /* 0x0000680008307890 */ /* 0x000fc4000fffe0ff */
[----:B------:R-:W-:Y:S02]  /*18c0*/  UIADD3 UR42, UPT, UPT, UR50, 0x20, URZ ;  /* 0x00000020322a7890 */ /* 0x000fe4000fffe0ff */
[----:B------:R-:W-:Y:S02]  /*18d0*/  UIADD3 UR40, UPT, UPT, UR8, 0x8800, URZ ;  /* 0x0000880008287890 */ /* 0x000fe4000fffe0ff */
[----:B------:R-:W-:Y:S02]  /*18e0*/  UIADD3 UR34, UPT, UPT, UR50, 0x40, URZ ;  /* 0x0000004032227890 */ /* 0x000fe4000fffe0ff */
[----:B------:R-:W-:Y:S02]  /*18f0*/  UIADD3 UR32, UPT, UPT, UR8, 0xa800, URZ ;  /* 0x0000a80008207890 */ /* 0x000fe4000fffe0ff */
[----:B------:R-:W-:Y:S02]  /*1900*/  UIADD3 UR26, UPT, UPT, UR50, 0x60, URZ ;  /* 0x00000060321a7890 */ /* 0x000fe4000fffe0ff */
[----:B------:R-:W-:-:S02]  /*1910*/  UIADD3 UR24, UPT, UPT, UR8, 0xc800, URZ ;  /* 0x0000c80008187890 */ /* 0x000fc4000fffe0ff */
[----:B------:R-:W-:Y:S02]  /*1920*/  UIADD3 UR16, UPT, UPT, UR8, 0x1e800, URZ ;  /* 0x0001e80008107890 */ /* 0x000fe4000fffe0ff */
[----:B------:R-:W-:Y:S02]  /*1930*/  UIADD3.X UR23, UPT, UPT, URZ, UR39, URZ, UP0, !UPT ;  /* 0x00000027ff177290 */ /* 0x000fe400087fe4ff */
[----:B------:R-:W-:Y:S01]  /*1940*/  UIADD3 UR8, UPT, UPT, UR8, 0x22800, URZ ;  /* 0x0002280008087890 */ /* 0x000fe2000fffe0ff */
[----:B------:R-:W-:Y:S01]  /*1950*/  UMOV UR30, 0x0 ;  /* 0x00000000001e7882 */ /* 0x000fe20000000000 */
[----:B------:R-:W-:Y:S01]  /*1960*/  UMOV UR31, 0x10000000 ;  /* 0x10000000001f7882 */ /* 0x000fe20000000000 */
[----:B------:R-:W-:Y:S01]  /*1970*/  UMOV UR41, UR49 ;  /* 0x0000003100297c82 */ /* 0x000fe20008000000 */
[----:B------:R-:W-:Y:S01]  /*1980*/  UMOV UR43, UR51 ;  /* 0x00000033002b7c82 */ /* 0x000fe20008000000 */
[----:B------:R-:W-:Y:S01]  /*1990*/  UMOV UR44, UR52 ;  /* 0x00000034002c7c82 */ /* 0x000fe20008000000 */
[----:B------:R-:W-:Y:S01]  /*19a0*/  UMOV UR33, UR49 ;  /* 0x0000003100217c82 */ /* 0x000fe20008000000 */
[----:B------:R-:W-:Y:S01]  /*19b0*/  UMOV UR35, UR51 ;  /* 0x0000003300237c82 */ /* 0x000fe20008000000 */
[----:B------:R-:W-:Y:S01]  /*19c0*/  UMOV UR36, UR52 ;  /* 0x0000003400247c82 */ /* 0x000fe20008000000 */
[----:B------:R1:W-:Y:S01]  /*19d0*/  UTMALDG.3D [UR48], [UR4], desc[UR30] ;  /* 0x00001e30040075b4 */ /* 0x0003e20008011000 */
[----:B------:R-:W-:Y:S01]  /*19e0*/  UMOV UR25, UR49 ;  /* 0x0000003100197c82 */ /* 0x000fe20008000000 */
        /* <DEDUP_REMOVED lines=9> */
[----:B------:R1:W-:Y:S01]  /*1a80*/  UTMALDG.3D [UR32], [UR4], desc[UR30] ;  /* 0x00001e20040075b4 */ /* 0x0003e20008011000 */
[----:B------:R1:W-:Y:S01]  /*1a90*/  UTMALDG.3D [UR24], [UR4], desc[UR30] ;  /* 0x00001e18040075b4 */ /* 0x0003e20008011000 */
[----:B------:R1:W-:Y:S01]  /*1aa0*/  UTMALDG.3D [UR16], [UR22], desc[UR30] ;  /* 0x00001e10160075b4 */ /* 0x0003e20008011000 */
[----:B------:R1:W-:Y:S01]  /*1ab0*/  UTMALDG.3D [UR8], [UR22], desc[UR30] ;  /* 0x00001e08160075b4 */ /* 0x0003e20008011000 */
[----:B------:R-:W-:Y:S01]  /*1ac0*/  NOP ;  /* 0x0000000000007918 */ /* 0x000fe20000000000 */
.L_x_26:
[----:B-1----:R-:W-:Y:S05]  /*1ad0*/  BSYNC.RECONVERGENT B0 ;  /* 0x0000000000007941 */ /* 0x002fea0003800200 */
.L_x_25:
[----:B------:R-:W-:Y:S01]  /*1ae0*/  UIADD3 UR7, UPT, UPT, UR7, 0x1, URZ ;  /* 0x0000000107077890 */ /* 0x000fe2000fffe0ff */
[----:B------:R-:W-:Y:S01]  /*1af0*/  UMOV UR6, UR15 ;  /* 0x0000000f00067c82 */ /* 0x000fe20008000000 */
[----:B------:R-:W-:Y:S02]  /*1b00*/  UMOV UR13, UR21 ;  /* 0x00000015000d7c82 */ /* 0x000fe40008000000 */
[----:B------:R-:W-:-:S09]  /*1b10*/  UISETP.NE.AND UP0, UPT, UR7, UR21, UPT ;  /* 0x000000150700728c */ /* 0x000fd2000bf05270 */
[----:B------:R-:W-:Y:S05]  /*1b20*/  BRA.U UP0, `(.L_x_27) ;  /* 0xfffffff900f47547 */ /* 0x000fea000b83ffff */
.L_x_20:
[----:B------:R-:W-:Y:S01]  /*1b30*/  ULEA UR4, UR15, UR14, 0x3 ;  /* 0x0000000e0f047291 */ /* 0x000fe2000f8e18ff */
[----:B-1----:R-:W-:Y:S01]  /*1b40*/  SHF.L.U32 R2, R15, 0x1f, RZ ;  /* 0x0000001f0f027819 */ /* 0x002fe200000006ff */
[----:B------:R-:W-:Y:S01]  /*1b50*/  @!P1 SYNCS.ARRIVE.TRANS64.A1T0 RZ, [UR14+0x68], RZ ;  /* 0x000068ffffff99a7 */ /* 0x000fe2000810000e */
[----:B------:R-:W-:-:S06]  /*1b60*/  UISETP.GT.AND UP0, UPT, UR37, UR29, UPT ;  /* 0x0000001d2500728c */ /* 0x000fcc000bf04270 */
[----:B------:R1:W1:Y:S03]  /*1b70*/  SYNCS.PHASECHK.TRANS64.TRYWAIT P1, [UR4+0x18], R2 ;  /* 0x00001802ff0075a7 */ /* 0x0002660008021104 */
[----:B------:R-:W-:Y:S05]  /*1b80*/  BRA.U !UP0, `(.L_x_28) ;  /* 0x0000000508147547 */ /* 0x000fea000b800000 */
[----:B------:R-:W-:Y:S02]  /*1b90*/  UIADD3 UR7, UPT, UPT, UR45, UR13, URZ ;  /* 0x0000000d2d077290 */ /* 0x000fe4000fffe0ff */
[----:B------:R-:W-:Y:S01]  /*1ba0*/  UIADD3 UR10, UPT, UPT, UR18, 0x20, URZ ;  /* 0x00000020120a7890 */ /* 0x000fe2000fffe0ff */
[----:B------:R-:W-:-:S11]  /*1bb0*/  UMOV UR6, UR15 ;  /* 0x0000000f00067c82 */ /* 0x000fd60008000000 */
.L_x_35:
[----:B------:R-:W-:Y:S01]  /*1bc0*/  ULEA UR49, UR6, UR14, 0x3 ;  /* 0x0000000e06317291 */ /* 0x000fe2000f8e18ff */
[----:B--2---:R-:W-:Y:S01]  /*1bd0*/  @!P5 MOV R3, 0x10000 ;  /* 0x000100000003d802 */ /* 0x004fe20000000f00 */
[----:B-1----:R-:W-:Y:S10]  /*1be0*/  @P1 BRA `(.L_x_29) ;  /* 0x00000000000c1947 */ /* 0x002ff40003800000 */
[----:B------:R-:W-:-:S04]  /*1bf0*/  SHF.L.U32 R5, R15, 0x1f, RZ ;  /* 0x0000001f0f057819 */ /* 0x000fc800000006ff */
[----:B------:R-:W1:Y:S02]  /*1c00*/  SYNCS.PHASECHK.TRANS64.TRYWAIT P0, [UR49+0x18], R5 ;  /* 0x00001805ff0075a7 */ /* 0x000e640008001131 */
[----:B-1----:R-:W-:Y:S05]  /*1c10*/  @!P0 BRA `(.L_x_30) ;  /* 0x0000005c00108947 */ /* 0x002fea0003800000 */
.L_x_29:
[----:B------:R2:W-:Y:S01]  /*1c20*/  @!P5 SYNCS.ARRIVE.TRANS64 RZ, [UR49], R3 ;  /* 0x00000003ffffd9a7 */ /* 0x0005e20008000031 */
[----:B------:R-:W-:Y:S04]  /*1c30*/  BSSY.RECONVERGENT B0, `(.L_x_31) ;  /* 0x0000003000007945 */ /* 0x000fe80003800200 */
[----:B------:R-:W-:Y:S05]  /*1c40*/  @P4 BRA `(.L_x_32) ;  /* 0x0000000000044947 */ /* 0x000fea0003800000 */
[----:B------:R-:W-:Y:S05]  /*1c50*/  BPT.TRAP 0x1 ;  /* 0x000000040000795c */ /* 0x000fea0000300000 */
.L_x_32:
[----:B------:R-:W-:Y:S05]  /*1c60*/  BSYNC.RECONVERGENT B0 ;  /* 0x0000000000007941 */ /* 0x000fea0003800200 */
.L_x_31:
        /* <DEDUP_REMOVED lines=50> */
.L_x_34:
[----:B-1----:R-:W-:Y:S05]  /*1f90*/  BSYNC.RECONVERGENT B0 ;  /* 0x0000000000007941 */ /* 0x002fea0003800200 */
.L_x_33:
[----:B------:R-:W-:Y:S01]  /*1fa0*/  UIADD3 UR13, UPT, UPT, UR13, 0x1, URZ ;  /* 0x000000010d0d7890 */ /* 0x000fe2000fffe0ff */
[----:B------:R-:W-:-:S03]  /*1fb0*/  UMOV UR6, UR15 ;  /* 0x0000000f00067c82 */ /* 0x000fc60008000000 */
[----:B------:R-:W-:-:S09]  /*1fc0*/  UISETP.NE.AND UP0, UPT, UR13, UR7, UPT ;  /* 0x000000070d00728c */ /* 0x000fd2000bf05270 */
[----:B------:R-:W-:Y:S05]  /*1fd0*/  BRA.U UP0, `(.L_x_35) ;  /* 0xfffffff900f87547 */ /* 0x000fea000b83ffff */
.L_x_28:
[----:B-1----:R-:W-:Y:S01]  /*1fe0*/  LEA R2, R14, UR14, 0x3 ;  /* 0x0000000e0e027c11 */ /* 0x002fe2000f8e18ff */
[----:B------:R-:W-:Y:S01]  /*1ff0*/  NOP ;  /* 0x0000000000007918 */ /* 0x000fe20000000000 */
[----:B--2---:R-:W-:Y:S02]  /*2000*/  SHF.L.U32 R3, R12, 0x1f, RZ ;  /* 0x0000001f0c037819 */ /* 0x004fe400000006ff */
[----:B------:R-:W-:Y:S02]  /*2010*/  LEA R4, R14, UR14, 0x4 ;  /* 0x0000000e0e047c11 */ /* 0x000fe4000f8e20ff */
[----:B------:R-:W1:Y:S02]  /*2020*/  SYNCS.PHASECHK.TRANS64.TRYWAIT P0, [R2+URZ+0x70], R3 ;  /* 0x00007003020075a7 */ /* 0x000e6400080011ff */
[----:B-1----:R-:W-:Y:S05]  /*2030*/  @!P0 BRA `(.L_x_36) ;  /* 0x0000005800208947 */ /* 0x002fea0003800000 */
.L_x_121:
[----:B------:R-:W2:Y:S01]  /*2040*/  LDS.128 R4, [R4+0x100] ;  /* 0x0001000004047984 */ /* 0x000ea20000000c00 */
[----:B---3--:R-:W-:Y:S01]  /*2050*/  ISETP.GE.AND P0, PT, R26, 0x1, PT ;  /* 0x000000011a00780c */ /* 0x008fe20003f06270 */
[----:B-1----:R-:W-:Y:S01]  /*2060*/  VIADD R2, R2, 0x80 ;  /* 0x0000008002027836 */ /* 0x002fe20000000000 */
[----:B------:R-:W-:Y:S01]  /*2070*/  @!PT LDS RZ, [RZ] ;  /* 0x00000000fffff984 */ /* 0x000fe20000000800 */
[----:B------:R-:W-:Y:S01]  /*2080*/  @!PT LDS RZ, [RZ] ;  /* 0x00000000fffff984 */ /* 0x000fe20000000800 */
[----:B------:R-:W-:Y:S01]  /*2090*/  @!PT LDS RZ, [RZ] ;  /* 0x00000000fffff984 */ /* 0x000fe20000000800 */
[----:B------:R-:W-:Y:S01]  /*20a0*/  @!PT LDS RZ, [RZ] ;  /* 0x00000000fffff984 */ /* 0x000fe20000000800 */
[----:B------:R1:W-:Y:S06]  /*20b0*/  MEMBAR.ALL.CTA ;  /* 0x0000000000007992 */ /* 0x0003ec0000008000 */
[----:B-1----:R-:W1:Y:S01]  /*20c0*/  FENCE.VIEW.ASYNC.S ;  /* 0x00000000000073c6 */ /* 0x002e620000000000 */
[----:B------:R-:W-:-:S04]  /*20d0*/  PRMT R2, RZ, 0x654, R2 ;  /* 0x00000654ff027816 */ /* 0x000fc80000000002 */
[----:B-1----:R1:W-:Y:S01]  /*20e0*/  SYNCS.ARRIVE.TRANS64.RED.A1T0 RZ, [R2+URZ], RZ ;  /* 0x000000ff02ff79a7 */ /* 0x0023e200081004ff */
[----:B--2---:R-:W-:-:S13]  /*20f0*/  LOP3.LUT P2, RZ, R6, 0x1, RZ, 0xc0, !PT ;  /* 0x0000000106ff7812 */ /* 0x004fda000784c0ff */
[----:B------:R-:W-:Y:S01]  /*2100*/  @P2 SHF.R.U32.HI R3, RZ, 0x10, R5 ;  /* 0x00000010ff032819 */ /* 0x000fe20000011605 */
[----:B------:R-:W-:Y:S01]  /*2110*/  VOTEU.ANY UP0, P2 ;  /* 0x0000000000ff7886 */ /* 0x000fe20001000100 */
[----:B------:R-:W-:Y:S02]  /*2120*/  @P2 MOV R13, R4 ;  /* 0x00000004000d2202 */ /* 0x000fe40000000f00 */
[----:B------:R-:W-:Y:S02]  /*2130*/  @P2 R2UR.BROADCAST UR4, R3 ;  /* 0x00000000030422ca */ /* 0x000fe400008e0000 */
[----:B------:R-:W-:-:S11]  /*2140*/  @P2 LOP3.LUT R11, R5, 0xffff, RZ, 0xc0, !PT ;  /* 0x0000ffff050b2812 */ /* 0x000fd600078ec0ff */
[----:B------:R-:W-:Y:S01]  /*2150*/  @UP0 UMOV UR52, UR4 ;  /* 0x0000000400340c82 */ /* 0x000fe20008000000 */
[----:B-1----:R-:W-:Y:S05]  /*2160*/  @!P0 BRA `(.L_x_37) ;  /* 0x0000000000b88947 */ /* 0x002fea0003800000 */
[----:B------:R-:W4:Y:S01]  /*2170*/  LDC.64 R4, c[0x0][0xb18] ;  /* 0x0002c600ff047b82 */ /* 0x000f220000000a00 */
[----:B------:R-:W-:-:S07]  /*2180*/  ISETP.NE.AND P3, PT, R26, 0x1, PT ;  /* 0x000000011a00780c */ /* 0x000fce0003f65270 */
[----:B------:R-:W1:Y:S08]  /*2190*/  LDC.64 R6, c[0x0][0xb10] ;  /* 0x0002c400ff067b82 */ /* 0x000e700000000a00 */
[----:B------:R-:W2:Y:S08]  /*21a0*/  LDC R16, c[0x0][0xb20] ;  /* 0x0002c800ff107b82 */ /* 0x000eb00000000800 */
[----:B------:R-:W3:Y:S01]  /*21b0*/  LDC R18, c[0x0][0xb0c] ;  /* 0x0002c300ff127b82 */ /* 0x000ee20000000800 */
[----:B----4-:R-:W-:Y:S01]  /*21c0*/  IMAD.HI.U32 R17, R0, R5, RZ ;  /* 0x0000000500117227 */ /* 0x010fe200078e00ff */
[----:B------:R-:W-:-:S03]  /*21d0*/  ISETP.NE.AND P0, PT, R4, 0x1, PT ;  /* 0x000000010400780c */ /* 0x000fc60003f05270 */
[----:B------:R-:W-:-:S03]  /*21e0*/  IMAD.HI.U32 R5, R11, R5, RZ ;  /* 0x000000050b057227 */ /* 0x000fc600078e00ff */
[----:B------:R-:W4:Y:S01]  /*21f0*/  LDC.64 R2, c[0x0][0xb28] ;  /* 0x0002ca00ff027b82 */ /* 0x000f220000000a00 */
[----:B-1----:R-:W-:-:S04]  /*2200*/  IMAD.HI.U32 R20, R9, R6, RZ ;  /* 0x0000000609147227 */ /* 0x002fc800078e00ff */
[----:B------:R-:W-:Y:S01]  /*2210*/  IMAD.HI.U32 R22, R13, R6, RZ ;  /* 0x000000060d167227 */ /* 0x000fe200078e00ff */
[----:B------:R-:W-:Y:S02]  /*2220*/  SHF.R.U32.HI R20, RZ, R7, R20 ;  /* 0x00000007ff147219 */ /* 0x000fe40000011614 */
[-C--:B--2---:R-:W-:Y:S02]  /*2230*/  SHF.R.U32.HI R17, RZ, R16.reuse, R17 ;  /* 0x00000010ff117219 */ /* 0x084fe40000011611 */
[----:B------:R-:W-:Y:S02]  /*2240*/  SHF.R.U32.HI R16, RZ, R16, R5 ;  /* 0x00000010ff107219 */ /* 0x000fe40000011605 */
[----:B------:R-:W-:Y:S02]  /*2250*/  SEL R17, R0, R17, !P0 ;  /* 0x0000001100117207 */ /* 0x000fe40004000000 */
[----:B------:R-:W-:Y:S02]  /*2260*/  SHF.R.U32.HI R22, RZ, R7, R22 ;  /* 0x00000007ff167219 */ /* 0x000fe40000011616 */
[----:B---3--:R-:W-:-:S02]  /*2270*/  ISETP.NE.AND P1, PT, R18, 0x1, PT ;  /* 0x000000011200780c */ /* 0x008fc40003f25270 */
[----:B------:R-:W-:Y:S02]  /*2280*/  SEL R5, R11, R16, !P0 ;  /* 0x000000100b057207 */ /* 0x000fe40004000000 */
[----:B------:R-:W-:Y:S02]  /*2290*/  SEL R19, R9, R20, !P1 ;  /* 0x0000001409137207 */ /* 0x000fe40004800000 */
[----:B------:R-:W-:Y:S01]  /*22a0*/  SEL R7, R13, R22, !P1 ;  /* 0x000000160d077207 */ /* 0x000fe20004800000 */
[----:B----4-:R-:W-:-:S04]  /*22b0*/  IMAD.HI.U32 R20, R17, R2, RZ ;  /* 0x0000000211147227 */ /* 0x010fc800078e00ff */
[----:B------:R-:W-:Y:S01]  /*22c0*/  IMAD.HI.U32 R6, R19, R2, RZ ;  /* 0x0000000213067227 */ /* 0x000fe200078e00ff */
[----:B------:R-:W-:-:S04]  /*22d0*/  @P3 SHF.R.U32.HI R17, RZ, R3, R20 ;  /* 0x00000003ff113219 */ /* 0x000fc80000011614 */
        /* <DEDUP_REMOVED lines=8> */
[----:B------:R-:W-:-:S04]  /*2360*/  @!P0 IMAD.HI.U32 R16, R7, R2, RZ ;  /* 0x0000000207108227 */ /* 0x000fc800078e00ff */
[----:B------:R-:W-:Y:S01]  /*2370*/  IMAD.MOV R2, RZ, RZ, -R6 ;  /* 0x000000ffff027224 */ /* 0x000fe200078e0a06 */
[----:B------:R-:W-:-:S03]  /*2380*/  @!P0 SHF.R.U32.HI R16, RZ, R3, R16 ;  /* 0x00000003ff108219 */ /* 0x000fc60000011610 */
[----:B------:R-:W-:Y:S01]  /*2390*/  IMAD R2, R26, R2, R5 ;  /* 0x000000021a027224 */ /* 0x000fe200078e0205 */
[----:B------:R-:W-:Y:S02]  /*23a0*/  @!P0 SEL R3, R7, R16, !P3 ;  /* 0x0000001007038207 */ /* 0x000fe40005800000 */
[----:B------:R-:W-:-:S03]  /*23b0*/  IADD3 R16, PT, PT, -R5, RZ, RZ ;  /* 0x000000ff05107210 */ /* 0x000fc60007ffe1ff */
[--C-:B------:R-:W-:Y:S02]  /*23c0*/  @!P0 IMAD.IADD R6, R6, 0x1, -R3.reuse ;  /* 0x0000000106068824 */ /* 0x100fe400078e0a03 */
[----:B------:R-:W-:Y:S01]  /*23d0*/  @!P0 IMAD R3, R2, R19, R3 ;  /* 0x0000001302038224 */ /* 0x000fe200078e0203 */
[----:B------:R-:W-:Y:S01]  /*23e0*/  IADD3 R2, PT, PT, -R7, RZ, RZ ;  /* 0x000000ff07027210 */ /* 0x000fe20007ffe1ff */
[----:B------:R-:W-:Y:S02]  /*23f0*/  @!P0 IMAD R5, R26, R6, R7 ;  /* 0x000000061a058224 */ /* 0x000fe400078e0207 */
[----:B------:R-:W-:Y:S02]  /*2400*/  IMAD R11, R4, R16, R11 ;  /* 0x00000010040b7224 */ /* 0x000fe400078e020b */
[----:B------:R-:W-:Y:S02]  /*2410*/  @!P0 IMAD.MOV.U32 R7, RZ, RZ, R3 ;  /* 0x000000ffff078224 */ /* 0x000fe400078e0003 */
[----:B------:R-:W-:-:S02]  /*2420*/  IMAD R2, R18, R2, R13 ;  /* 0x0000000212027224 */ /* 0x000fc400078e020d */
[----:B------:R-:W-:Y:S02]  /*2430*/  IMAD R11, R5, R4, R11 ;  /* 0x00000004050b7224 */ /* 0x000fe400078e020b */
[----:B------:R-:W-:Y:S02]  /*2440*/  IMAD R13, R7, R18, R2 ;  /* 0x00000012070d7224 */ /* 0x000fe400078e0202 */
.L_x_37:
[----:B------:R-:W1:Y:S02]  /*2450*/  LDCU UR4, c[0x0][0xb30] ;  /* 0x00016600ff0477ac */ /* 0x000e640008000800 */
[----:B-1----:R-:W-:-:S09]  /*2460*/  UISETP.NE.AND UP0, UPT, UR4, 0x1, UPT ;  /* 0x000000010400788c */ /* 0x002fd2000bf05270 */
[----:B------:R-:W-:Y:S05]  /*2470*/  BRA.U UP0, `(.L_x_38) ;  /* 0x0000000100407547 */ /* 0x000fea000b800000 */
[----:B------:R-:W1:Y:S08]  /*2480*/  LDC.64 R4, c[0x0][0xb10] ;  /* 0x0002c400ff047b82 */ /* 0x000e700000000a00 */
[----:B------:R-:W2:Y:S08]  /*2490*/  LDC.64 R2, c[0x0][0xb18] ;  /* 0x0002c600ff027b82 */ /* 0x000eb00000000a00 */
[----:B------:R-:W3:Y:S08]  /*24a0*/  LDC R6, c[0x0][0xb20] ;  /* 0x0002c800ff067b82 */ /* 0x000ef00000000800 */
[----:B------:R-:W4:Y:S01]  /*24b0*/  LDC R16, c[0x0][0xb0c] ;  /* 0x0002c300ff107b82 */ /* 0x000f220000000800 */
[----:B-1----:R-:W-:-:S05]  /*24c0*/  IMAD.HI.U32 R4, R13, R4, RZ ;  /* 0x000000040d047227 */ /* 0x002fca00078e00ff */
[----:B------:R-:W-:Y:S01]  /*24d0*/  SHF.R.U32.HI R4, RZ, R5, R4 ;  /* 0x00000005ff047219 */ /* 0x000fe20000011604 */
[----:B--2---:R-:W-:Y:S01]  /*24e0*/  IMAD.HI.U32 R3, R11, R3, RZ ;  /* 0x000000030b037227 */ /* 0x004fe200078e00ff */
[----:B------:R-:W-:-:S04]  /*24f0*/  ISETP.NE.AND P0, PT, R2, 0x1, PT ;  /* 0x000000010200780c */ /* 0x000fc80003f05270 */
[----:B---3--:R-:W-:-:S04]  /*2500*/  SHF.R.U32.HI R6, RZ, R6, R3 ;  /* 0x00000006ff067219 */ /* 0x008fc80000011603 */
[----:B------:R-:W-:Y:S02]  /*2510*/  SEL R3, R11, R6, !P0 ;  /* 0x000000060b037207 */ /* 0x000fe40004000000 */
[----:B----4-:R-:W-:-:S04]  /*2520*/  ISETP.NE.AND P1, PT, R16, 0x1, PT ;  /* 0x000000011000780c */ /* 0x010fc80003f25270 */
[----:B------:R-:W-:-:S05]  /*2530*/  SEL R4, R13, R4, !P1 ;  /* 0x000000040d047207 */ /* 0x000fca0004800000 */
[----:B------:R-:W-:Y:S02]  /*2540*/  IMAD.IADD R5, R3, 0x1, -R4 ;  /* 0x0000000103057824 */ /* 0x000fe400078e0a04 */
[----:B------:R-:W-:Y:S02]  /*2550*/  IMAD.IADD R3, R4, 0x1, -R3 ;  /* 0x0000000104037824 */ /* 0x000fe400078e0a03 */
[----:B------:R-:W-:Y:S02]  /*2560*/  IMAD R13, R5, R16, R13 ;  /* 0x00000010050d7224 */ /* 0x000fe400078e020d */
[----:B------:R-:W-:-:S07]  /*2570*/  IMAD R11, R3, R2, R11 ;  /* 0x00000002030b7224 */ /* 0x000fce00078e020b */
.L_x_38:
[----:B------:R-:W-:Y:S01]  /*2580*/  VIADD R14, R14, 0x1 ;  /* 0x000000010e0e7836 */ /* 0x000fe20000000000 */
[----:B------:R-:W-:Y:S01]  /*2590*/  PLOP3.LUT P1, PT, PT, PT, PT, 0x80, 0x8 ;  /* 0x000000000008781c */ /* 0x000fe20003f2f070 */
[----:B------:R-:W-:Y:S02]  /*25a0*/  IMAD.IADD R21, R13, 0x1, R68 ;  /* 0x000000010d157824 */ /* 0x000fe400078e0244 */
[----:B------:R-:W-:Y:S01]  /*25b0*/  IMAD.IADD R20, R11, 0x1, R66 ;  /* 0x000000010b147824 */ /* 0x000fe200078e0242 */
[----:B------:R-:W-:-:S04]  /*25c0*/  ISETP.NE.AND P0, PT, R14, 0x2, PT ;  /* 0x000000020e00780c */ /* 0x000fc80003f05270 */
[----:B------:R-:W-:Y:S02]  /*25d0*/  SEL R3, RZ, 0x1, P0 ;  /* 0x00000001ff037807 */ /* 0x000fe40000000000 */
[----:B------:R-:W-:Y:S02]  /*25e0*/  SEL R14, R14, RZ, P0 ;  /* 0x000000ff0e0e7207 */ /* 0x000fe40000000000 */
[----:B------:R-:W-:Y:S01]  /*25f0*/  LOP3.LUT R12, R12, R3, RZ, 0x3c, !PT ;  /* 0x000000030c0c7212 */ /* 0x000fe200078e3cff */
[----:B------:R-:W-:Y:S06]  /*2600*/  @P2 BRA `(.L_x_39) ;  /* 0xffffffec00c02947 */ /* 0x000fec000383ffff */
[----:B------:R-:W-:Y:S01]  /*2610*/  UIADD3 UR14, UPT, UPT, UR14, 0x18, URZ ;  /* 0x000000180e0e7890 */ /* 0x000fe2000fffe0ff */
[----:B------:R-:W-:-:S03]  /*2620*/  SHF.L.U32 R3, R15, 0x1f, RZ ;  /* 0x0000001f0f037819 */ /* 0x000fc600000006ff */
[----:B------:R-:W-:-:S09]  /*2630*/  ULEA UR4, UR15, UR14, 0x3 ;  /* 0x0000000e0f047291 */ /* 0x000fd2000f8e18ff */
[----:B------:R-:W1:Y:S02]  /*2640*/  SYNCS.PHASECHK.TRANS64.TRYWAIT P0, [UR4], R3 ;  /* 0x00000003ff0075a7 */ /* 0x000e640008001104 */
[----:B-1----:R-:W-:Y:S05]  /*2650*/  @!P0 BRA `(.L_x_40) ;  /* 0x0000005000ac8947 */ /* 0x002fea0003800000 */
.L_x_123:
[----:B------:R-:W-:-:S04]  /*2660*/  UIADD3 UR4, UPT, UPT, UR15, 0x1, URZ ;  /* 0x000000010f047890 */ /* 0x000fc8000fffe0ff */
[----:B------:R-:W-:-:S04]  /*2670*/  UISETP.NE.AND UP0, UPT, UR4, 0x3, UPT ;  /* 0x000000030400788c */ /* 0x000fc8000bf05270 */
[----:B------:R-:W-:Y:S02]  /*2680*/  USEL UR6, URZ, 0x1, UP0 ;  /* 0x00000001ff067887 */ /* 0x000fe40008000000 */
[----:B------:R-:W-:-:S04]  /*2690*/  USEL UR4, UR4, URZ, UP0 ;  /* 0x000000ff04047287 */ /* 0x000fc80008000000 */
[----:B------:R-:W-:Y:S01]  /*26a0*/  ULEA UR5, UR4, UR14, 0x3 ;  /* 0x0000000e04057291 */ /* 0x000fe2000f8e18ff */
[----:B------:R-:W-:-:S04]  /*26b0*/  LOP3.LUT R15, R15, UR6, RZ, 0x3c, !PT ;  /* 0x000000060f0f7c12 */ /* 0x000fc8000f8e3cff */
[----:B-1----:R-:W-:-:S04]  /*26c0*/  SHF.L.U32 R3, R15, 0x1f, RZ ;  /* 0x0000001f0f037819 */ /* 0x002fc800000006ff */
[----:B------:R-:W1:Y:S02]  /*26d0*/  SYNCS.PHASECHK.TRANS64.TRYWAIT P0, [UR5], R3 ;  /* 0x00000003ff0075a7 */ /* 0x000e640008001105 */
[----:B-1----:R-:W-:Y:S05]  /*26e0*/  @!P0 BRA `(.L_x_41) ;  /* 0x0000005000a08947 */ /* 0x002fea0003800000 */
.L_x_125:
[----:B------:R-:W-:-:S04]  /*26f0*/  UIADD3 UR4, UPT, UPT, UR4, 0x1, URZ ;  /* 0x0000000104047890 */ /* 0x000fc8000fffe0ff */
[----:B------:R-:W-:-:S04]  /*2700*/  UISETP.NE.AND UP0, UPT, UR4, 0x3, UPT ;  /* 0x000000030400788c */ /* 0x000fc8000bf05270 */
[----:B------:R-:W-:Y:S02]  /*2710*/  USEL UR5, URZ, 0x1, UP0 ;  /* 0x00000001ff057887 */ /* 0x000fe40008000000 */
[----:B------:R-:W-:-:S04]  /*2720*/  USEL UR4, UR4, URZ, UP0 ;  /* 0x000000ff04047287 */ /* 0x000fc80008000000 */
[----:B------:R-:W-:Y:S01]  /*2730*/  ULEA UR4, UR4, UR14, 0x3 ;  /* 0x0000000e04047291 */ /* 0x000fe2000f8e18ff */
[----:B-1----:R-:W-:-:S04]  /*2740*/  LOP3.LUT R3, R15, UR5, RZ, 0x3c, !PT ;  /* 0x000000050f037c12 */ /* 0x002fc8000f8e3cff */
[----:B------:R-:W-:Y:S01]  /*2750*/  SHF.L.U32 R3, R3, 0x1f, RZ ;  /* 0x0000001f03037819 */ /* 0x000fe200000006ff */
[----:B----4-:R-:W-:-:S07]  /*2760*/  IMAD.U32 R0, RZ, RZ, UR4 ;  /* 0x00000004ff007e24 */ /* 0x010fce000f8e00ff */
.L_x_42:
[----:B-1----:R1:W2:Y:S02]  /*2770*/  SYNCS.PHASECHK.TRANS64.TRYWAIT P0, [R0+URZ], R3 ;  /* 0x00000003000075a7 */ /* 0x0022a400080011ff */
[----:B--2---:R-:W-:Y:S05]  /*2780*/  @!P0 NANOSLEEP.SYNCS 0x989680 ;  /* 0x009896800000895d */ /* 0x004fea0003900000 */
[----:B------:R-:W2:Y:S02]  /*2790*/  @!P0 SYNCS.PHASECHK.TRANS64 P0, [R0+URZ], R3 ;  /* 0x00000003000085a7 */ /* 0x000ea400080010ff */
[----:B--2---:R-:W-:Y:S05]  /*27a0*/  @P0 EXIT ;  /* 0x000000000000094d */ /* 0x004fea0003800000 */
[----:B------:R-:W-:Y:S05]  /*27b0*/  BRA `(.L_x_42) ;  /* 0xfffffffc00ec7947 */ /* 0x000fea000383ffff */
.L_x_17:
[----:B------:R-:W-:-:S04]  /*27c0*/  UISETP.NE.AND UP1, UPT, UR53, URZ, UPT ;  /* 0x000000ff3500728c */ /* 0x000fc8000bf25270 */
[----:B------:R-:W-:-:S09]  /*27d0*/  UISETP.NE.OR UP1, UPT, UR10, 0x1, UP1 ;  /* 0x000000010a00788c */ /* 0x000fd20008f25670 */
[----:B------:R-:W-:Y:S05]  /*27e0*/  BRA.U UP1, `(.L_x_43) ;  /* 0x0000000501487547 */ /* 0x000fea000b800000 */
[----:B------:R-:W-:Y:S01]  /*27f0*/  ISETP.NE.AND P2, PT, R2, RZ, PT ;  /* 0x000000ff0200720c */ /* 0x000fe20003f45270 */
[----:B------:R-:W-:Y:S01]  /*2800*/  IMAD.MOV.U32 R12, RZ, RZ, 0x1 ;  /* 0x00000001ff0c7424 */ /* 0x000fe200078e00ff */
[----:B------:R-:W-:Y:S02]  /*2810*/  CS2R R10, SRZ ;  /* 0x00000000000a7805 */ /* 0x000fe4000001ff00 */
[----:B------:R-:W-:Y:S01]  /*2820*/  CS2R R8, SRZ ;  /* 0x0000000000087805 */ /* 0x000fe2000001ff00 */
[----:B------:R-:W-:Y:S01]  /*2830*/  UMOV UR6, 0x400 ;  /* 0x0000040000067882 */ /* 0x000fe20000000000 */
[----:B------:R-:W-:Y:S01]  /*2840*/  UMOV UR5, URZ ;  /* 0x000000ff00057c82 */ /* 0x000fe20008000000 */
[----:B------:R-:W-:-:S12]  /*2850*/  ULEA UR6, UR53, UR6, 0x18 ;  /* 0x0000000635067291 */ /* 0x000fd8000f8ec0ff */
.L_x_47:
[----:B------:R-:W-:Y:S02]  /*2860*/  LEA R0, R8, UR6, 0x3 ;  /* 0x0000000608007c11 */ /* 0x000fe4000f8e18ff */
[----:B------:R-:W-:-:S03]  /*2870*/  SHF.L.U32 R5, R9, 0x1f, RZ ;  /* 0x0000001f09057819 */ /* 0x000fc600000006ff */
[----:B------:R-:W-:Y:S01]  /*2880*/  VIADD R4, R0, 0xe0 ;  /* 0x000000e000047836 */ /* 0x000fe20000000000 */
[----:B------:R-:W1:Y:S02]  /*2890*/  SYNCS.PHASECHK.TRANS64.TRYWAIT P0, [R0+URZ+0xd0], R5 ;  /* 0x0000d005000075a7 */ /* 0x000e6400080011ff */
[----:B-1----:R-:W-:Y:S05]  /*28a0*/  @!P0 BRA `(.L_x_44) ;  /* 0x0000005000488947 */ /* 0x002fea0003800000 */
.L_x_126:
[----:B------:R-:W-:Y:S01]  /*28b0*/  ULEA UR4, UR5, UR6, 0x3 ;  /* 0x0000000605047291 */ /* 0x000fe2000f8e18ff */
[----:B------:R-:W-:Y:S02]  /*28c0*/  PRMT R4, RZ, 0x654, R4 ;  /* 0x00000654ff047816 */ /* 0x000fe40000000004 */
[----:B-1----:R-:W-:Y:S01]  /*28d0*/  SHF.L.U32 R5, R12, 0x1f, RZ ;  /* 0x0000001f0c057819 */ /* 0x002fe200000006ff */
[----:B------:R-:W-:Y:S01]  /*28e0*/  UIADD3 UR7, UPT, UPT, UR4, 0x70, URZ ;  /* 0x0000007004077890 */ /* 0x000fe2000fffe0ff */
[----:B------:R1:W-:Y:S05]  /*28f0*/  SYNCS.ARRIVE.TRANS64.RED.A1T0 RZ, [R4+URZ], RZ ;  /* 0x000000ff04ff79a7 */ /* 0x0003ea00081004ff */
[----:B------:R-:W-:Y:S01]  /*2900*/  IMAD.U32 R7, RZ, RZ, UR7 ;  /* 0x00000007ff077e24 */ /* 0x000fe2000f8e00ff */
[----:B------:R-:W2:Y:S04]  /*2910*/  SYNCS.PHASECHK.TRANS64.TRYWAIT P0, [UR4+0x80], R5 ;  /* 0x00008005ff0075a7 */ /* 0x000ea80008001104 */
[----:B------:R-:W-:Y:S01]  /*2920*/  PRMT R6, R2, 0x654, R7 ;  /* 0x0000065402067816 */ /* 0x000fe20000000007 */
[----:B-1----:R-:W-:Y:S01]  /*2930*/  @!P2 IMAD.MOV.U32 R4, RZ, RZ, 0x10 ;  /* 0x00000010ff04a424 */ /* 0x002fe200078e00ff */
[----:B--2---:R-:W-:Y:S06]  /*2940*/  @!P0 BRA `(.L_x_45) ;  /* 0x0000005000348947 */ /* 0x004fec0003800000 */
.L_x_128:
[----:B------:R-:W-:Y:S01]  /*2950*/  ULEA UR8, UR5, UR6, 0x4 ;  /* 0x0000000605087291 */ /* 0x000fe2000f8e20ff */
[----:B------:R-:W-:Y:S01]  /*2960*/  SEL R3, R6, R3, !P2 ;  /* 0x0000000306037207 */ /* 0x000fe20005000000 */
[----:B------:R-:W-:Y:S01]  /*2970*/  UIADD3 UR9, UPT, UPT, UR4, 0x70, URZ ;  /* 0x0000007004097890 */ /* 0x000fe2000fffe0ff */
[----:B-1----:R-:W-:Y:S01]  /*2980*/  LEA R0, R11, UR6, 0x3 ;  /* 0x000000060b007c11 */ /* 0x002fe2000f8e18ff */
[----:B------:R-:W-:Y:S01]  /*2990*/  UIADD3 UR8, UPT, UPT, UR8, 0x100, URZ ;  /* 0x0000010008087890 */ /* 0x000fe2000fffe0ff */
[----:B------:R-:W-:Y:S01]  /*29a0*/  SHF.L.U32 R5, R10, 0x1f, RZ ;  /* 0x0000001f0a057819 */ /* 0x000fe200000006ff */
[----:B------:R1:W-:Y:S01]  /*29b0*/  @!P2 SYNCS.ARRIVE.TRANS64.RED RZ, [R3+URZ], R4 ;  /* 0x0000000403ffa9a7 */ /* 0x0003e200080004ff */
[----:B------:R-:W-:Y:S01]  /*29c0*/  UIADD3 UR4, UPT, UPT, UR5, 0x1, URZ ;  /* 0x0000000105047890 */ /* 0x000fe2000fffe0ff */
[----:B------:R-:W-:-:S03]  /*29d0*/  VIADD R8, R8, 0x1 ;  /* 0x0000000108087836 */ /* 0x000fc60000000000 */
[----:B------:R-:W-:Y:S02]  /*29e0*/  UISETP.NE.AND UP0, UPT, UR4, 0x2, UPT ;  /* 0x000000020400788c */ /* 0x000fe4000bf05270 */
[----:B------:R-:W-:Y:S06]  /*29f0*/  UGETNEXTWORKID.BROADCAST [UR8], [UR9] ;  /* 0x00000000080073ca */ /* 0x000fec0008000100 */
[----:B------:R-:W-:Y:S01]  /*2a00*/  USEL UR7, URZ, 0x1, UP0 ;  /* 0x00000001ff077887 */ /* 0x000fe20008000000 */
[----:B------:R-:W-:Y:S01]  /*2a10*/  ISETP.NE.AND P0, PT, R8, 0x2, PT ;  /* 0x000000020800780c */ /* 0x000fe20003f05270 */
[----:B------:R-:W-:Y:S01]  /*2a20*/  USEL UR5, UR4, URZ, UP0 ;  /* 0x000000ff04057287 */ /* 0x000fe20008000000 */
[----:B------:R-:W2:Y:S03]  /*2a30*/  SYNCS.PHASECHK.TRANS64.TRYWAIT P1, [R0+URZ+0x70], R5 ;  /* 0x00007005000075a7 */ /* 0x000ea600080211ff */
[----:B------:R-:W-:Y:S01]  /*2a40*/  LOP3.LUT R12, R12, UR7, RZ, 0x3c, !PT ;  /* 0x000000070c0c7c12 */ /* 0x000fe2000f8e3cff */
[----:B-12---:R-:W-:Y:S07]  /*2a50*/  @!P1 BRA `(.L_x_46) ;  /* 0x0000005000089947 */ /* 0x006fee0003800000 */
.L_x_129:
[C---:B------:R-:W-:Y:S01]  /*2a60*/  LEA R4, R11.reuse, UR6, 0x4 ;  /* 0x000000060b047c11 */ /* 0x040fe2000f8e20ff */
[----:B-1----:R-:W-:Y:S01]  /*2a70*/  VIADD R0, R0, 0x80 ;  /* 0x0000008000007836 */ /* 0x002fe20000000000 */
[----:B------:R-:W-:Y:S01]  /*2a80*/  SEL R8, R8, RZ, P0 ;  /* 0x000000ff08087207 */ /* 0x000fe20000000000 */
[----:B------:R-:W-:-:S03]  /*2a90*/  VIADD R11, R11, 0x1 ;  /* 0x000000010b0b7836 */ /* 0x000fc60000000000 */
[----:B------:R-:W1:Y:S01]  /*2aa0*/  LDS.128 R4, [R4+0x100] ;  /* 0x0001000004047984 */ /* 0x000e620000000c00 */
[----:B------:R-:W-:Y:S02]  /*2ab0*/  PRMT R0, RZ, 0x654, R0 ;  /* 0x00000654ff007816 */ /* 0x000fe40000000000 */
[C---:B------:R-:W-:Y:S01]  /*2ac0*/  ISETP.NE.AND P1, PT, R11.reuse, 0x2, PT ;  /* 0x000000020b00780c */ /* 0x040fe20003f25270 */
[----:B------:R-:W-:Y:S01]  /*2ad0*/  @!PT LDS RZ, [RZ] ;  /* 0x00000000fffff984 */ /* 0x000fe20000000800 */
[----:B------:R-:W-:Y:S01]  /*2ae0*/  @!PT LDS RZ, [RZ] ;  /* 0x00000000fffff984 */ /* 0x000fe20000000800 */
[----:B------:R-:W-:Y:S01]  /*2af0*/  @!PT LDS RZ, [RZ] ;  /* 0x00000000fffff984 */ /* 0x000fe20000000800 */
[----:B------:R-:W-:Y:S01]  /*2b00*/  @!PT LDS RZ, [RZ] ;  /* 0x00000000fffff984 */ /* 0x000fe20000000800 */
[----:B------:R2:W-:Y:S06]  /*2b10*/  MEMBAR.ALL.CTA ;  /* 0x0000000000007992 */ /* 0x0005ec0000008000 */
[----:B--2---:R-:W2:Y:S01]  /*2b20*/  FENCE.VIEW.ASYNC.S ;  /* 0x00000000000073c6 */ /* 0x004ea20000000000 */
[----:B------:R-:W-:Y:S01]  /*2b30*/  SEL R11, R11, RZ, P1 ;  /* 0x000000ff0b0b7207 */ /* 0x000fe20000800000 */
[----:B--2---:R2:W-:Y:S01]  /*2b40*/  SYNCS.ARRIVE.TRANS64.RED.A1T0 RZ, [R0+URZ], RZ ;  /* 0x000000ff00ff79a7 */ /* 0x0045e200081004ff */
[----:B-1----:R-:W-:-:S02]  /*2b50*/  LOP3.LUT P3, RZ, R6, 0x1, RZ, 0xc0, !PT ;  /* 0x0000000106ff7812 */ /* 0x002fc4000786c0ff */
[----:B------:R-:W-:-:S04]  /*2b60*/  SEL R5, RZ, 0x1, P1 ;  /* 0x00000001ff057807 */ /* 0x000fc80000800000 */
[----:B------:R-:W-:Y:S02]  /*2b70*/  LOP3.LUT R10, R10, R5, RZ, 0x3c, !PT ;  /* 0x000000050a0a7212 */ /* 0x000fe400078e3cff */
[----:B--2---:R-:W-:-:S04]  /*2b80*/  SEL R0, RZ, 0x1, P0 ;  /* 0x00000001ff007807 */ /* 0x004fc80000000000 */
[----:B------:R-:W-:Y:S01]  /*2b90*/  LOP3.LUT R9, R9, R0, RZ, 0x3c, !PT ;  /* 0x0000000009097212 */ /* 0x000fe200078e3cff */
[----:B------:R-:W-:Y:S06]  /*2ba0*/  @P3 BRA `(.L_x_47) ;  /* 0xfffffffc002c3947 */ /* 0x000fec000383ffff */
[----:B------:R-:W-:Y:S01]  /*2bb0*/  ULEA UR4, UR5, UR6, 0x3 ;  /* 0x0000000605047291 */ /* 0x000fe2000f8e18ff */
[----:B------:R-:W-:-:S08]  /*2bc0*/  SHF.L.U32 R3, R12, 0x1f, RZ ;  /* 0x0000001f0c037819 */ /* 0x000fd000000006ff */
[----:B------:R-:W1:Y:S02]  /*2bd0*/  SYNCS.PHASECHK.TRANS64 P0, [UR4+0x80], R3 ;  /* 0x00008003ff0075a7 */ /* 0x000e640008001004 */
[----:B-1----:R-:W-:Y:S05]  /*2be0*/  @P0 BRA `(.L_x_48) ;  /* 0x0000000000080947 */ /* 0x002fea0003800000 */
[----:B------:R-:W1:Y:S02]  /*2bf0*/  SYNCS.PHASECHK.TRANS64.TRYWAIT P0, [UR4+0x80], R3 ;  /* 0x00008003ff0075a7 */ /* 0x000e640008001104 */
[----:B-1----:R-:W-:Y:S05]  /*2c00*/  @!P0 BRA `(.L_x_49) ;  /* 0x0000004c00b08947 */ /* 0x002fea0003800000 */
.L_x_48:
[----:B------:R-:W-:-:S04]  /*2c10*/  UIADD3 UR7, UPT, UPT, UR5, 0x1, URZ ;  /* 0x0000000105077890 */ /* 0x000fc8000fffe0ff */
[----:B------:R-:W-:-:S04]  /*2c20*/  UISETP.NE.AND UP0, UPT, UR7, 0x2, UPT ;  /* 0x000000020700788c */ /* 0x000fc8000bf05270 */
[----:B------:R-:W-:Y:S02]  /*2c30*/  USEL UR8, URZ, 0x1, UP0 ;  /* 0x00000001ff087887 */ /* 0x000fe40008000000 */
[----:B------:R-:W-:-:S04]  /*2c40*/  USEL UR7, UR7, URZ, UP0 ;  /* 0x000000ff07077287 */ /* 0x000fc80008000000 */
[----:B------:R-:W-:Y:S01]  /*2c50*/  ULEA UR7, UR7, UR6, 0x3 ;  /* 0x0000000607077291 */ /* 0x000fe2000f8e18ff */
[----:B-1----:R-:W-:-:S04]  /*2c60*/  LOP3.LUT R3, R12, UR8, RZ, 0x3c, !PT ;  /* 0x000000080c037c12 */ /* 0x002fc8000f8e3cff */
[----:B------:R-:W-:-:S04]  /*2c70*/  SHF.L.U32 R0, R3, 0x1f, RZ ;  /* 0x0000001f03007819 */ /* 0x000fc800000006ff */
[----:B------:R-:W1:Y:S02]  /*2c80*/  SYNCS.PHASECHK.TRANS64 P0, [UR7+0x80], R0 ;  /* 0x00008000ff0075a7 */ /* 0x000e640008001007 */
[----:B-1----:R-:W-:Y:S05]  /*2c90*/  @P0 EXIT ;  /* 0x000000000000094d */ /* 0x002fea0003800000 */
[----:B------:R-:W-:Y:S02]  /*2ca0*/  SHF.L.U32 R3, R3, 0x1f, RZ ;  /* 0x0000001f03037819 */ /* 0x000fe400000006ff */
[----:B------:R-:W-:-:S07]  /*2cb0*/  MOV R0, UR7 ;  /* 0x0000000700007c02 */ /* 0x000fce0008000f00 */
.L_x_50:
[----:B-1----:R1:W2:Y:S02]  /*2cc0*/  SYNCS.PHASECHK.TRANS64.TRYWAIT P0, [R0+URZ+0x80], R3 ;  /* 0x00008003000075a7 */ /* 0x0022a400080011ff */
[----:B--2---:R-:W-:Y:S05]  /*2cd0*/  @!P0 NANOSLEEP.SYNCS 0x989680 ;  /* 0x009896800000895d */ /* 0x004fea0003900000 */
[----:B------:R-:W2:Y:S02]  /*2ce0*/  @!P0 SYNCS.PHASECHK.TRANS64 P0, [R0+URZ+0x80], R3 ;  /* 0x00008003000085a7 */ /* 0x000ea400080010ff */
[----:B--2---:R-:W-:Y:S05]  /*2cf0*/  @P0 EXIT ;  /* 0x000000000000094d */ /* 0x004fea0003800000 */
[----:B------:R-:W-:Y:S05]  /*2d00*/  BRA `(.L_x_50) ;  /* 0xfffffffc00ec7947 */ /* 0x000fea000383ffff */
.L_x_43:
[----:B------:R-:W-:-:S09]  /*2d10*/  UISETP.NE.AND UP1, UPT, UR10, URZ, UPT ;  /* 0x000000ff0a00728c */ /* 0x000fd2000bf25270 */
[----:B------:R-:W-:Y:S05]  /*2d20*/  BRA.U UP1, `(.L_x_51) ;  /* 0x0000001101f47547 */ /* 0x000fea000b800000 */
[----:B------:R-:W-:Y:S01]  /*2d30*/  UMOV UR4, 0x40 ;  /* 0x0000004000047882 */ /* 0x000fe20000000000 */
[----:B------:R-:W-:Y:S01]  /*2d40*/  NOP ;  /* 0x0000000000007918 */ /* 0x000fe20000000000 */
[----:B------:R-:W-:Y:S01]  /*2d50*/  ULEA UR5, UR53, UR4, 0x18 ;  /* 0x0000000435057291 */ /* 0x000fe2000f8ec0ff */
[----:B------:R-:W-:Y:S02]  /*2d60*/  UMOV UR6, 0x400 ;  /* 0x0000040000067882 */ /* 0x000fe40000000000 */
[----:B------:R-:W-:-:S06]  /*2d70*/  ULEA UR6, UR53, UR6, 0x18 ;  /* 0x0000000635067291 */ /* 0x000fcc000f8ec0ff */
[----:B------:R-:W1:Y:S02]  /*2d80*/  LDS.U8 R0, [UR5+0x1c] ;  /* 0x00001c05ff007984 */ /* 0x000e640008000000 */
[----:B-1----:R-:W-:-:S13]  /*2d90*/  ISETP.NE.AND P0, PT, R0, RZ, PT ;  /* 0x000000ff0000720c */ /* 0x002fda0003f05270 */
[----:B------:R-:W-:Y:S05]  /*2da0*/  @P0 BRA `(.L_x_52) ;  /* 0x0000000000580947 */ /* 0x000fea0003800000 */
[----:B------:R-:W-:-:S13]  /*2db0*/  ELECT P0, URZ, PT ;  /* 0x0000000000ff782f */ /* 0x000fda0003800000 */
[----:B------:R-:W-:Y:S05]  /*2dc0*/  @!P0 BRA `(.L_x_53) ;  /* 0x0000000000608947 */ /* 0x000fea0003800000 */
[----:B------:R-:W-:Y:S01]  /*2dd0*/  UMOV UR4, 0x10 ;  /* 0x0000001000047882 */ /* 0x000fe20000000000 */
[----:B------:R-:W-:Y:S01]  /*2de0*/  HFMA2 R0, -RZ, RZ, 0, 5.9604644775390625e-08 ;  /* 0x00000001ff007431 */ /* 0x000fe200000001ff */
[----:B------:R-:W-:-:S03]  /*2df0*/  MOV R2, 0xffff ;  /* 0x0000ffff00027802 */ /* 0x000fc60000000f00 */
[----:B------:R-:W-:Y:S04]  /*2e00*/  DEPBAR.LE SB1, 0x36 ;  /* 0x00009d800000791a */ /* 0x000fe80000000000 */
[----:B------:R-:W1:Y:S02]  /*2e10*/  UTCATOMSWS.FIND_AND_SET.ALIGN UP0, UR4, UR4 ;  /* 0x00000004000475e3 */ /* 0x000e640008000800 */
[----:B-1----:R-:W-:Y:S01]  /*2e20*/  MOV R3, UR4 ;  /* 0x0000000400037c02 */ /* 0x002fe20008000f00 */
[----:B------:R-:W-:Y:S06]  /*2e30*/  BRA.U UP0, `(.L_x_54) ;  /* 0x0000000100187547 */ /* 0x000fec000b800000 */
.L_x_55:
[----:B------:R-:W-:Y:S05]  /*2e40*/  NANOSLEEP 0x64 ;  /* 0x000000640000795d */ /* 0x000fea0003800000 */
[----:B------:R-:W-:-:S05]  /*2e50*/  UMOV UR4, 0x10 ;  /* 0x0000001000047882 */ /* 0x000fca0000000000 */
[----:B------:R-:W-:Y:S04]  /*2e60*/  DEPBAR.LE SB1, 0x36 ;  /* 0x00009d800000791a */ /* 0x000fe80000000000 */
[----:B------:R-:W1:Y:S02]  /*2e70*/  UTCATOMSWS.FIND_AND_SET.ALIGN UP0, UR4, UR4 ;  /* 0x00000004000475e3 */ /* 0x000e640008000800 */
[----:B-1----:R-:W-:Y:S01]  /*2e80*/  MOV R3, UR4 ;  /* 0x0000000400037c02 */ /* 0x002fe20008000f00 */
[----:B------:R-:W-:Y:S05]  /*2e90*/  BRA.U !UP0, `(.L_x_55) ;  /* 0xfffffffd08e87547 */ /* 0x000fea000b83ffff */
.L_x_54:
[-C--:B------:R-:W-:Y:S02]  /*2ea0*/  SHF.L.U32 R2, R2, R3.reuse, RZ ;  /* 0x0000000302027219 */ /* 0x080fe400000006ff */
[----:B------:R-:W-:Y:S01]  /*2eb0*/  SHF.L.U32 R0, R0, R3, RZ ;  /* 0x0000000300007219 */ /* 0x000fe200000006ff */
[----:B------:R-:W-:Y:S02]  /*2ec0*/  IMAD.SHL.U32 R3, R3, 0x20, RZ ;  /* 0x0000002003037824 */ /* 0x000fe400078e00ff */
[----:B------:R1:W-:Y:S04]  /*2ed0*/  ATOMS.OR RZ, [UR5+0x14], R2 ;  /* 0x00001402ffff798c */ /* 0x0003e8000b000005 */
[----:B------:R1:W-:Y:S04]  /*2ee0*/  ATOMS.OR RZ, [UR5+0x18], R0 ;  /* 0x00001800ffff798c */ /* 0x0003e8000b000005 */
[----:B------:R1:W-:Y:S01]  /*2ef0*/  STS [UR6+0x120], R3 ;  /* 0x00012003ff007988 */ /* 0x0003e20008000806 */
[----:B------:R-:W-:Y:S05]  /*2f00*/  BRA `(.L_x_53) ;  /* 0x0000000000107947 */ /* 0x000fea0003800000 */
.L_x_52:
[----:B------:R-:W-:Y:S02]  /*2f10*/  MOV R0, 0xffffffff ;  /* 0xffffffff00007802 */ /* 0x000fe40000000f00 */
[----:B------:R-:W-:-:S03]  /*2f20*/  MOV R2, 0x2f50 ;  /* 0x00002f5000027802 */ /* 0x000fc60000000f00 */
[----:B------:R1:W-:Y:S04]  /*2f30*/  STS [UR6+0x120], R0 ;  /* 0x00012000ff007988 */ /* 0x0003e80008000806 */
[----:B-1-3-5:R-:W-:Y:S05]  /*2f40*/  CALL.REL.NOINC `($__internal_1_$__cuda_sm10x_tcgen05_guardrail_trap_phase_invalid_during_alloc) ;  /* 0x0000005000847944 */ /* 0x02afea0003c00000 */
.L_x_53:
[----:B------:R-:W-:Y:S05]  /*2f50*/  WARPSYNC.ALL ;  /* 0x0000000000007948 */ /* 0x000fea0003800000 */
[----:B------:R-:W2:Y:S01]  /*2f60*/  S2UR UR4, SR_CgaCtaId ;  /* 0x00000000000479c3 */ /* 0x000ea20000008800 */
[----:B------:R-:W-:Y:S01]  /*2f70*/  UMOV UR71, 0x400 ;  /* 0x0000040000477882 */ /* 0x000fe20000000000 */
[----:B------:R-:W-:-:S06]  /*2f80*/  NOP ;  /* 0x0000000000007918 */ /* 0x000fcc0000000000 */
[----:B------:R-:W-:Y:S06]  /*2f90*/  BAR.ARV 0x6, 0xa0 ;  /* 0x0182800000007b1d */ /* 0x000fec0000002000 */
[----:B------:R-:W4:Y:S01]  /*2fa0*/  LDCU UR5, c[0x0][0x38c] ;  /* 0x00007180ff0577ac */ /* 0x000f220008000800 */
[----:B------:R-:W-:Y:S01]  /*2fb0*/  IMAD.MOV.U32 R11, RZ, RZ, 0x1 ;  /* 0x00000001ff0b7424 */ /* 0x000fe200078e00ff */
[----:B------:R-:W-:Y:S01]  /*2fc0*/  CS2R R8, SRZ ;  /* 0x0000000000087805 */ /* 0x000fe2000001ff00 */
[----:B------:R-:W-:Y:S01]  /*2fd0*/  IMAD.MOV.U32 R10, RZ, RZ, RZ ;  /* 0x000000ffff0a7224 */ /* 0x000fe200078e00ff */
[----:B------:R-:W3:Y:S01]  /*2fe0*/  LDCU UR7, c[0x0][0x38c] ;  /* 0x00007180ff0777ac */ /* 0x000ee20008000800 */
[----:B------:R-:W-:Y:S01]  /*2ff0*/  UMOV UR74, URZ ;  /* 0x000000ff004a7c82 */ /* 0x000fe20008000000 */
[----:B------:R-:W-:Y:S01]  /*3000*/  UMOV UR9, URZ ;  /* 0x000000ff00097c82 */ /* 0x000fe20008000000 */
[----:B--2---:R-:W-:Y:S01]  /*3010*/  ULEA UR71, UR4, UR71, 0x18 ;  /* 0x0000004704477291 */ /* 0x004fe2000f8ec0ff */
[----:B------:R-:W-:Y:S01]  /*3020*/  UMOV UR76, 0x0 ;  /* 0x00000000004c7882 */ /* 0x000fe20000000000 */
[----:B------:R-:W-:-:S02]  /*3030*/  UMOV UR77, 0x4110910 ;  /* 0x04110910004d7882 */ /* 0x000fc40000000000 */
[----:B------:R-:W-:Y:S02]  /*3040*/  UIADD3 UR6, UPT, UPT, UR71, 0x1e800, URZ ;  /* 0x0001e80047067890 */ /* 0x000fe4000fffe0ff */
[----:B----4-:R-:W-:-:S03]  /*3050*/  UIADD3 UR5, UPT, UPT, UR5, 0x7f, URZ ;  /* 0x0000007f05057890 */ /* 0x010fc6000fffe0ff */
[----:B-1----:R-:W1:Y:S01]  /*3060*/  LDS R0, [UR71+0x120] ;  /* 0x00012047ff007984 */ /* 0x002e620008000800 */
[----:B------:R-:W-:Y:S02]  /*3070*/  USHF.R.S32.HI UR4, URZ, 0x1f, UR5 ;  /* 0x0000001fff047899 */ /* 0x000fe40008011405 */
[----:B---3--:R-:W-:Y:S02]  /*3080*/  UISETP.GE.AND UP3, UPT, UR7, 0x1, UPT ;  /* 0x000000010700788c */ /* 0x008fe4000bf66270 */
[----:B------:R-:W-:Y:S02]  /*3090*/  ULEA.HI UR4, UR4, UR5, URZ, 0x7 ;  /* 0x0000000504047291 */ /* 0x000fe4000f8f38ff */
[----:B------:R-:W-:Y:S02]  /*30a0*/  UIADD3 UR5, UPT, UPT, UR71, 0x6800, URZ ;  /* 0x0000680047057890 */ /* 0x000fe4000fffe0ff */
[----:B------:R-:W-:Y:S02]  /*30b0*/  USHF.R.S32.HI UR8, URZ, 0x7, UR4 ;  /* 0x00000007ff087899 */ /* 0x000fe40008011404 */
[----:B------:R-:W-:-:S02]  /*30c0*/  USHF.R.U32.HI UR4, URZ, 0x4, UR6 ;  /* 0x00000004ff047899 */ /* 0x000fc40008011606 */
[----:B------:R-:W-:Y:S02]  /*30d0*/  UISETP.LT.AND UP0, UPT, UR8, 0x1, UPT ;  /* 0x000000010800788c */ /* 0x000fe4000bf01270 */
[----:B------:R-:W-:Y:S01]  /*30e0*/  IMAD.U32 R12, RZ, RZ, UR8 ;  /* 0x00000008ff0c7e24 */ /* 0x000fe2000f8e00ff */
[----:B------:R-:W-:Y:S02]  /*30f0*/  ULOP3.LUT UR4, UR4, 0x3fff, URZ, 0xc0, !UPT ;  /* 0x00003fff04047892 */ /* 0x000fe4000f8ec0ff */
[----:B------:R-:W-:Y:S02]  /*3100*/  USEL UR6, UR8, 0x1, !UP0 ;  /* 0x0000000108067887 */ /* 0x000fe4000c000000 */
[----:B------:R-:W-:Y:S02]  /*3110*/  ULOP3.LUT UR73, UR4, 0x4000000, URZ, 0xfc, !UPT ;  /* 0x0400000004497892 */ /* 0x000fe4000f8efcff */
[----:B------:R-:W-:Y:S02]  /*3120*/  UIADD3 UR4, UPT, UPT, -UR6, URZ, URZ ;  /* 0x000000ff06047290 */ /* 0x000fe4000fffe1ff */
[----:B------:R-:W-:-:S04]  /*3130*/  USHF.R.U32.HI UR5, URZ, 0x4, UR5 ;  /* 0x00000004ff057899 */ /* 0x000fc80008011605 */
[----:B------:R-:W-:Y:S01]  /*3140*/  ULOP3.LUT UR5, UR5, 0x3fff, URZ, 0xc0, !UPT ;  /* 0x00003fff05057892 */ /* 0x000fe2000f8ec0ff */
[----:B------:R-:W-:-:S03]  /*3150*/  MOV R13, UR4 ;  /* 0x00000004000d7c02 */ /* 0x000fc60008000f00 */
[----:B------:R-:W-:Y:S01]  /*3160*/  ULOP3.LUT UR72, UR5, 0x10000, URZ, 0xfc, !UPT ;  /* 0x0001000005487892 */ /* 0x000fe2000f8efcff */
[----:B-1----:R-:W-:-:S13]  /*3170*/  R2UR UR8, R0 ;  /* 0x00000000000872ca */ /* 0x002fda00000e0000 */
[----:B------:R-:W-:-:S07]  /*3180*/  MOV R14, UR8 ;  /* 0x00000008000e7c02 */ /* 0x000fce0008000f00 */
.L_x_62:
[----:B------:R-:W-:Y:S02]  /*3190*/  LEA R0, R10, UR71, 0x3 ;  /* 0x000000470a007c11 */ /* 0x000fe4000f8e18ff */
[----:B------:R-:W-:Y:S02]  /*31a0*/  SHF.L.U32 R5, R9, 0x1f, RZ ;  /* 0x0000001f09057819 */ /* 0x000fe400000006ff */
[----:B------:R-:W-:Y:S01]  /*31b0*/  PLOP3.LUT P0, PT, PT, PT, UP3, 0x80, 0x8 ;  /* 0x000000000008781c */ /* 0x000fe20003f0f038 */
[----:B------:R-:W-:Y:S01]  /*31c0*/  VIADD R3, R0, 0x80 ;  /* 0x0000008000037836 */ /* 0x000fe20000000000 */
[----:B-1----:R-:W1:Y:S02]  /*31d0*/  SYNCS.PHASECHK.TRANS64.TRYWAIT P1, [R0+URZ+0x70], R5 ;  /* 0x00007005000075a7 */ /* 0x002e6400080211ff */
[----:B-1----:R-:W-:Y:S09]  /*31e0*/  @!P1 BRA `(.L_x_56) ;  /* 0x0000004800509947 */ /* 0x002ff20003800000 */
.L_x_131:
[----:B------:R-:W-:Y:S01]  /*31f0*/  LEA R4, R10, UR71, 0x4 ;  /* 0x000000470a047c11 */ /* 0x000fe2000f8e20ff */
[----:B------:R-:W-:Y:S01]  /*3200*/  @UP3 ULEA UR4, UR9, UR71, 0x3 ;  /* 0x0000004709043291 */ /* 0x000fe2000f8e18ff */
[----:B------:R-:W-:Y:S01]  /*3210*/  PLOP3.LUT P2, PT, PT, PT, PT, 0x80, 0x8 ;  /* 0x000000000008781c */ /* 0x000fe20003f4f070 */
[----:B------:R-:W-:Y:S01]  /*3220*/  ULEA UR75, UR74, UR71, 0x3 ;  /* 0x000000474a4b7291 */ /* 0x000fe2000f8e18ff */
[----:B------:R-:W-:Y:S02]  /*3230*/  PRMT R3, RZ, 0x654, R3 ;  /* 0x00000654ff037816 */ /* 0x000fe40000000003 */
[----:B-1----:R-:W1:Y:S01]  /*3240*/  LDS.128 R4, [R4+0x100] ;  /* 0x0001000004047984 */ /* 0x002e620000000c00 */
[----:B------:R-:W-:Y:S02]  /*3250*/  @P0 SHF.L.U32 R2, R8, 0x1f, RZ ;  /* 0x0000001f08020819 */ /* 0x000fe400000006ff */
[----:B------:R-:W-:Y:S01]  /*3260*/  SHF.L.U32 R0, R11, 0x1f, RZ ;  /* 0x0000001f0b007819 */ /* 0x000fe200000006ff */
[----:B------:R-:W-:Y:S01]  /*3270*/  @!PT LDS RZ, [RZ] ;  /* 0x00000000fffff984 */ /* 0x000fe20000000800 */
[----:B------:R-:W-:Y:S01]  /*3280*/  @!PT LDS RZ, [RZ] ;  /* 0x00000000fffff984 */ /* 0x000fe20000000800 */
[----:B------:R-:W-:Y:S01]  /*3290*/  @!PT LDS RZ, [RZ] ;  /* 0x00000000fffff984 */ /* 0x000fe20000000800 */
[----:B------:R-:W-:Y:S01]  /*32a0*/  @!PT LDS RZ, [RZ] ;  /* 0x00000000fffff984 */ /* 0x000fe20000000800 */
[----:B------:R2:W-:Y:S06]  /*32b0*/  MEMBAR.ALL.CTA ;  /* 0x0000000000007992 */ /* 0x0005ec0000008000 */
[----:B--2---:R-:W2:Y:S01]  /*32c0*/  FENCE.VIEW.ASYNC.S ;  /* 0x00000000000073c6 */ /* 0x004ea20000000000 */
[----:B------:R-:W-:Y:S01]  /*32d0*/  R2UR UR6, R14 ;  /* 0x000000000e0672ca */ /* 0x000fe200000e0000 */
[----:B--2---:R2:W-:Y:S01]  /*32e0*/  SYNCS.ARRIVE.TRANS64.RED.A1T0 RZ, [R3+URZ], RZ ;  /* 0x000000ff03ff79a7 */ /* 0x0045e200081004ff */
[----:B------:R2:W3:Y:S01]  /*32f0*/  @P0 SYNCS.PHASECHK.TRANS64.TRYWAIT P2, [UR4], R2 ;  /* 0x00000002ff0005a7 */ /* 0x0004e20008041104 */
[----:B------:R-:W-:Y:S01]  /*3300*/  ULEA.HI UR4, UR74, UR74, URZ, 0x1 ;  /* 0x0000004a4a047291 */ /* 0x000fe2000f8f08ff */
[----:B-1----:R-:W-:-:S03]  /*3310*/  LOP3.LUT P1, RZ, R6, 0x1, RZ, 0xc0, !PT ;  /* 0x0000000106ff7812 */ /* 0x002fc6000782c0ff */
[----:B------:R-:W-:Y:S02]  /*3320*/  USHF.L.U32 UR5, UR4, 0x5, URZ ;  /* 0x0000000504057899 */ /* 0x000fe400080006ff */
[----:B------:R-:W-:Y:S02]  /*3330*/  ULOP3.LUT UR8, UR4, 0xffe, URZ, 0xc0, !UPT ;  /* 0x00000ffe04087892 */ /* 0x000fe4000f8ec0ff */
[----:B------:R-:W-:Y:S02]  /*3340*/  ULOP3.LUT UR4, UR5, 0xffffffc0, URZ, 0xc0, !UPT ;  /* 0xffffffc005047892 */ /* 0x000fe4000f8ec0ff */
[----:B------:R-:W-:Y:S02]  /*3350*/  UIADD3 UR8, UPT, UPT, -UR8, UR74, URZ ;  /* 0x0000004a08087290 */ /* 0x000fe4000fffe1ff */
[----:B------:R-:W-:Y:S01]  /*3360*/  UIADD3 UR4, UPT, UPT, UR6, UR4, URZ ;  /* 0x0000000406047290 */ /* 0x000fe2000fffe0ff */
[----:B------:R-:W1:Y:S03]  /*3370*/  SYNCS.PHASECHK.TRANS64.TRYWAIT P0, [UR75+0xb0], R0 ;  /* 0x0000b000ff0075a7 */ /* 0x000e66000800114b */
[----:B------:R-:W-:Y:S01]  /*3380*/  ULEA UR8, UR8, UR4, 0x14 ;  /* 0x0000000408087291 */ /* 0x000fe2000f8ea0ff */
[----:B-123--:R-:W-:Y:S11]  /*3390*/  @!P0 BRA `(.L_x_57) ;  /* 0x0000004400f88947 */ /* 0x00eff60003800000 */
.L_x_133:
[----:B------:R-:W-:Y:S01]  /*33a0*/  IADD3 R10, PT, PT, R10, 0x1, RZ ;  /* 0x000000010a0a7810 */ /* 0x000fe20007ffe0ff */
[----:B------:R-:W-:Y:S06]  /*33b0*/  BRA.U !UP3, `(.L_x_58) ;  /* 0x000000050bec7547 */ /* 0x000fec000b800000 */
[----:B------:R-:W-:Y:S01]  /*33c0*/  R2UR UR69, R13 ;  /* 0x000000000d4572ca */ /* 0x000fe200000e0000 */
[----:B------:R-:W-:Y:S01]  /*33d0*/  UPLOP3.LUT UP4, UPT, UPT, UPT, UPT, 0x40, 0x4 ;  /* 0x000000000004789c */ /* 0x000fe20003f8e870 */
[----:B------:R-:W-:Y:S01]  /*33e0*/  R2UR UR68, R12 ;  /* 0x000000000c4472ca */ /* 0x000fe200000e0000 */
[----:B------:R-:W-:-:S14]  /*33f0*/  UMOV UR7, UR9 ;  /* 0x0000000900077c82 */ /* 0x000fdc0008000000 */
.L_x_61:
[----:B------:R-:W-:Y:S02]  /*3400*/  UIADD3 UR69, UPT, UPT, UR69, 0x1, URZ ;  /* 0x0000000145457890 */ /* 0x000fe4000fffe0ff */
[----:B--2---:R-:W-:Y:S02]  /*3410*/  ULEA UR5, UR7, UR71, 0x3 ;  /* 0x0000004707057291 */ /* 0x004fe4000f8e18ff */
[----:B------:R-:W-:Y:S01]  /*3420*/  UISETP.NE.AND UP0, UPT, UR69, URZ, UPT ;  /* 0x000000ff4500728c */ /* 0x000fe2000bf05270 */
[----:B------:R-:W-:Y:S10]  /*3430*/  @P2 BRA `(.L_x_59) ;  /* 0x00000000000c2947 */ /* 0x000ff40003800000 */
[----:B-1----:R-:W-:Y:S04]  /*3440*/  SHF.L.U32 R3, R8, 0x1f, RZ ;  /* 0x0000001f08037819 */ /* 0x002fe800000006ff */
[----:B------:R-:W1:Y:S02]  /*3450*/  SYNCS.PHASECHK.TRANS64.TRYWAIT P0, [UR5], R3 ;  /* 0x00000003ff0075a7 */ /* 0x000e640008001105 */
[----:B-1----:R-:W-:Y:S05]  /*3460*/  @!P0 BRA `(.L_x_60) ;  /* 0x0000004400dc8947 */ /* 0x002fea0003800000 */
.L_x_59:
[----:B------:R-:W-:Y:S01]  /*3470*/  UISETP.NE.AND UP1, UPT, UR68, 0x1, UPT ;  /* 0x000000014400788c */ /* 0x000fe2000bf25270 */
[----:B------:R-:W-:Y:S01]  /*3480*/  PLOP3.LUT P2, PT, PT, PT, PT, 0x80, 0x8 ;  /* 0x000000000008781c */ /* 0x000fe20003f4f070 */
[----:B------:R-:W-:Y:S01]  /*3490*/  UIADD3 UR9, UPT, UPT, UR7, 0x1, URZ ;  /* 0x0000000107097890 */ /* 0x000fe2000fffe0ff */
[----:B-1----:R-:W-:Y:S01]  /*34a0*/  MOV.SPILL R3, UR75 ;  /* 0x0000004b00037c02 */ /* 0x002fe20009000f00 */
[----:B------:R-:W-:Y:S01]  /*34b0*/  UIADD3 UR70, UPT, UPT, UR5, 0x18, URZ ;  /* 0x0000001805467890 */ /* 0x000fe2000fffe0ff */
[----:B------:R-:W-:Y:S01]  /*34c0*/  MOV.SPILL R2, UR74 ;  /* 0x0000004a00027c02 */ /* 0x000fe20009000f00 */
[----:B------:R-:W-:Y:S01]  /*34d0*/  UISETP.NE.AND UP2, UPT, UR9, 0x3, UPT ;  /* 0x000000030900788c */ /* 0x000fe2000bf45270 */
[----:B------:R-:W-:Y:S01]  /*34e0*/  PLOP3.LUT P0, PT, PT, PT, UP1, 0x80, 0x8 ;  /* 0x000000000008781c */ /* 0x000fe20003f0f018 */
[----:B------:R-:W-:Y:S02]  /*34f0*/  ULEA UR6, UR7, UR73, 0xb ;  /* 0x0000004907067291 */ /* 0x000fe4000f8e58ff */
[----:B------:R-:W-:Y:S02]  /*3500*/  USEL UR5, URZ, 0x1, UP2 ;  /* 0x00000001ff057887 */ /* 0x000fe40009000000 */
[----:B------:R-:W-:Y:S02]  /*3510*/  USEL UR9, UR9, URZ, UP2 ;  /* 0x000000ff09097287 */ /* 0x000fe40009000000 */
[----:B------:R-:W-:Y:S02]  /*3520*/  ULEA UR4, UR7, UR72, 0xb ;  /* 0x0000004807047291 */ /* 0x000fe4000f8e58ff */
[----:B------:R-:W-:Y:S01]  /*3530*/  @UP1 ULEA UR7, UR9, UR71, 0x3 ;  /* 0x0000004709071291 */ /* 0x000fe2000f8e18ff */
[----:B------:R-:W-:Y:S01]  /*3540*/  LOP3.LUT R8, R8, UR5, RZ, 0x3c, !PT ;  /* 0x0000000508087c12 */ /* 0x000fe2000f8e3cff */
[----:B------:R-:W-:Y:S02]  /*3550*/  UIADD3 UR20, UPT, UPT, UR6, 0x40, URZ ;  /* 0x0000004006147890 */ /* 0x000fe4000fffe0ff */
[----:B------:R-:W-:Y:S01]  /*3560*/  UIADD3 UR18, UPT, UPT, UR4, 0x2, URZ ;  /* 0x0000000204127890 */ /* 0x000fe2000fffe0ff */
[----:B------:R-:W-:Y:S01]  /*3570*/  @P0 SHF.L.U32 R0, R8, 0x1f, RZ ;  /* 0x0000001f08000819 */ /* 0x000fe200000006ff */
[----:B------:R-:W-:Y:S02]  /*3580*/  UIADD3 UR14, UPT, UPT, UR6, 0x80, URZ ;  /* 0x00000080060e7890 */ /* 0x000fe4000fffe0ff */
[----:B------:R-:W-:Y:S01]  /*3590*/  UIADD3 UR12, UPT, UPT, UR4, 0x4, URZ ;  /* 0x00000004040c7890 */ /* 0x000fe2000fffe0ff */
[----:B------:R2:W3:Y:S01]  /*35a0*/  @P0 SYNCS.PHASECHK.TRANS64.TRYWAIT P2, [UR7], R0 ;  /* 0x00000000ff0005a7 */ /* 0x0004e20008041107 */
[----:B------:R-:W-:Y:S02]  /*35b0*/  UIADD3 UR66, UPT, UPT, UR6, 0xc0, URZ ;  /* 0x000000c006427890 */ /* 0x000fe4000fffe0ff */
        /* <DEDUP_REMOVED lines=24> */
[----:B------:R-:W-:Y:S01]  /*3740*/  UIADD3 UR68, UPT, UPT, UR68, -0x1, URZ ;  /* 0xffffffff44447890 */ /* 0x000fe2000fffe0ff */
[----:B------:R-:W-:Y:S01]  /*3750*/  UMOV UR7, 0x20004020 ;  /* 0x2000402000077882 */ /* 0x000fe20000000000 */
[----:B------:R-:W-:Y:S01]  /*3760*/  UMOV UR74, 0x0 ;  /* 0x00000000004a7882 */ /* 0x000fe20000000000 */
[----:B------:R-:W-:Y:S01]  /*3770*/  UMOV UR75, 0x4110910 ;  /* 0x04110910004b7882 */ /* 0x000fe20000000000 */
[----:B------:R-:W-:Y:S01]  /*3780*/  UMOV UR5, 0x40004040 ;  /* 0x4000404000057882 */ /* 0x000fe20000000000 */
[----:B------:R-:W-:Y:S01]  /*3790*/  UMOV UR21, 0x20004020 ;  /* 0x2000402000157882 */ /* 0x000fe20000000000 */
[----:B------:R1:W-:Y:S01]  /*37a0*/  UTCHMMA gdesc[UR4], gdesc[UR6], tmem[UR8], tmem[UR74], idesc[UR75], UP4 ;  /* 0x00ff4a06040075ea */ /* 0x0003e2000a000008 */
[----:B------:R-:W-:Y:S01]  /*37b0*/  UPLOP3.LUT UP4, UPT, UPT, UPT, UPT, 0x80, 0x8 ;  /* 0x000000000008789c */ /* 0x000fe20003f8f070 */
[----:B------:R-:W-:Y:S01]  /*37c0*/  UMOV UR19, 0x40004040 ;  /* 0x4000404000137882 */ /* 0x000fe20000000000 */
[----:B------:R-:W-:Y:S01]  /*37d0*/  UMOV UR15, 0x20004020 ;  /* 0x20004020000f7882 */ /* 0x000fe20000000000 */
[----:B------:R4:W-:Y:S01]  /*37e0*/  UTCHMMA gdesc[UR18], gdesc[UR20], tmem[UR8], tmem[UR74], idesc[UR75], UPT ;  /* 0x00ff4a14120075ea */ /* 0x0009e2000b800008 */
[----:B------:R-:W-:Y:S01]  /*37f0*/  UMOV UR13, 0x40004040 ;  /* 0x40004040000d7882 */ /* 0x000fe20000000000 */
        /* <DEDUP_REMOVED lines=18> */
[----:B-1----:R-:W-:Y:S01]  /*3920*/  UIADD3 UR4, UPT, UPT, UR4, 0x606, URZ ;  /* 0x0000060604047890 */ /* 0x002fe2000fffe0ff */
[----:B------:R-:W-:Y:S01]  /*3930*/  UMOV UR6, 0x0 ;  /* 0x0000000000067882 */ /* 0x000fe20000000000 */
[----:B------:R-:W-:Y:S01]  /*3940*/  UMOV UR7, 0x4110910 ;  /* 0x0411091000077882 */ /* 0x000fe20000000000 */
[----:B------:R-:W-:Y:S01]  /*3950*/  UMOV UR31, 0x20004020 ;  /* 0x20004020001f7882 */ /* 0x000fe20000000000 */
[----:B----4-:R-:W-:Y:S01]  /*3960*/  UMOV UR20, 0x0 ;  /* 0x0000000000147882 */ /* 0x010fe20000000000 */
[----:B------:R-:W-:Y:S01]  /*3970*/  UMOV UR21, 0x4110910 ;  /* 0x0411091000157882 */ /* 0x000fe20000000000 */
[----:B------:R-:W-:Y:S01]  /*3980*/  UMOV UR18, 0x0 ;  /* 0x0000000000127882 */ /* 0x000fe20000000000 */
[----:B------:R1:W-:Y:S01]  /*3990*/  UTCHMMA gdesc[UR12], gdesc[UR14], tmem[UR8], tmem[UR20], idesc[UR21], UPT ;  /* 0x00ff140e0c0075ea */ /* 0x0003e2000b800008 */
[----:B------:R-:W-:Y:S01]  /*39a0*/  UTCHMMA gdesc[UR64], gdesc[UR66], tmem[UR8], tmem[UR20], idesc[UR21], UPT ;  /* 0x00ff1442400075ea */ /* 0x000fe2000b800008 */
[----:B------:R-:W-:Y:S01]  /*39b0*/  UMOV UR19, 0x4110910 ;  /* 0x0411091000137882 */ /* 0x000fe20000000000 */
[----:B------:R-:W-:Y:S01]  /*39c0*/  UTCHMMA gdesc[UR60], gdesc[UR62], tmem[UR8], tmem[UR20], idesc[UR21], UPT ;  /* 0x00ff143e3c0075ea */ /* 0x000fe2000b800008 */
[----:B------:R-:W-:Y:S01]  /*39d0*/  UTCHMMA gdesc[UR56], gdesc[UR58], tmem[UR8], tmem[UR18], idesc[UR19], UPT ;  /* 0x00ff123a380075ea */ /* 0x000fe2000b800008 */
[----:B------:R-:W-:Y:S01]  /*39e0*/  UTCHMMA gdesc[UR52], gdesc[UR54], tmem[UR8], tmem[UR18], idesc[UR19], UPT ;  /* 0x00ff1236340075ea */ /* 0x000fe2000b800008 */
[----:B------:R-:W-:Y:S01]  /*39f0*/  UTCHMMA gdesc[UR48], gdesc[UR50], tmem[UR8], tmem[UR18], idesc[UR19], UPT ;  /* 0x00ff1232300075ea */ /* 0x000fe2000b800008 */
[----:B------:R-:W-:Y:S01]  /*3a00*/  UTCHMMA gdesc[UR44], gdesc[UR46], tmem[UR8], tmem[UR6], idesc[UR7], UPT ;  /* 0x00ff062e2c0075ea */ /* 0x000fe2000b800008 */
[----:B------:R-:W-:Y:S01]  /*3a10*/  UMOV UR29, 0x40004040 ;  /* 0x40004040001d7882 */ /* 0x000fe20000000000 */
[----:B------:R-:W-:Y:S01]  /*3a20*/  UMOV UR27, 0x20004020 ;  /* 0x20004020001b7882 */ /* 0x000fe20000000000 */
[----:B------:R-:W-:Y:S01]  /*3a30*/  UMOV UR25, 0x40004040 ;  /* 0x4000404000197882 */ /* 0x000fe20000000000 */
[----:B------:R-:W-:Y:S01]  /*3a40*/  UMOV UR23, 0x20004020 ;  /* 0x2000402000177882 */ /* 0x000fe20000000000 */
[----:B------:R-:W-:Y:S01]  /*3a50*/  UMOV UR17, 0x40004040 ;  /* 0x4000404000117882 */ /* 0x000fe20000000000 */
[----:B------:R-:W-:Y:S01]  /*3a60*/  UMOV UR11, 0x20004020 ;  /* 0x20004020000b7882 */ /* 0x000fe20000000000 */
[----:B------:R-:W-:Y:S02]  /*3a70*/  R2UR.FILL UR75, R3 ;  /* 0x00000000034b72ca */ /* 0x000fe400004e0000 */
[----:B------:R-:W-:Y:S01]  /*3a80*/  R2UR.FILL UR74, R2 ;  /* 0x00000000024a72ca */ /* 0x000fe200004e0000 */
[----:B-1----:R-:W-:Y:S01]  /*3a90*/  UMOV UR12, 0x0 ;  /* 0x00000000000c7882 */ /* 0x002fe20000000000 */
[----:B------:R-:W-:Y:S01]  /*3aa0*/  UMOV UR13, 0x4110910 ;  /* 0x04110910000d7882 */ /* 0x000fe20000000000 */
[----:B------:R-:W-:Y:S01]  /*3ab0*/  UMOV UR14, 0x0 ;  /* 0x00000000000e7882 */ /* 0x000fe20000000000 */
[----:B------:R-:W-:Y:S01]  /*3ac0*/  UTCHMMA gdesc[UR40], gdesc[UR42], tmem[UR8], tmem[UR12], idesc[UR13], UPT ;  /* 0x00ff0c2a280075ea */ /* 0x000fe2000b800008 */
[----:B------:R-:W-:Y:S01]  /*3ad0*/  UTCHMMA gdesc[UR36], gdesc[UR38], tmem[UR8], tmem[UR6], idesc[UR7], UPT ;  /* 0x00ff0626240075ea */ /* 0x000fe2000b800008 */
[----:B------:R-:W-:Y:S01]  /*3ae0*/  UMOV UR15, 0x4110910 ;  /* 0x04110910000f7882 */ /* 0x000fe20000000000 */
[----:B------:R-:W-:Y:S01]  /*3af0*/  UTCHMMA gdesc[UR32], gdesc[UR34], tmem[UR8], tmem[UR18], idesc[UR19], UPT ;  /* 0x00ff1222200075ea */ /* 0x000fe2000b800008 */
[----:B------:R-:W-:Y:S01]  /*3b00*/  UTCHMMA gdesc[UR28], gdesc[UR30], tmem[UR8], tmem[UR14], idesc[UR15], UPT ;  /* 0x00ff0e1e1c0075ea */ /* 0x000fe2000b800008 */
[----:B------:R-:W-:Y:S01]  /*3b10*/  UTCHMMA gdesc[UR24], gdesc[UR26], tmem[UR8], tmem[UR12], idesc[UR13], UPT ;  /* 0x00ff0c1a180075ea */ /* 0x000fe2000b800008 */
[----:B------:R1:W-:Y:S01]  /*3b20*/  UTCHMMA gdesc[UR16], gdesc[UR22], tmem[UR8], tmem[UR6], idesc[UR7], UPT ;  /* 0x00ff0616100075ea */ /* 0x0003e2000b800008 */
[----:B------:R2:W-:Y:S01]  /*3b30*/  UTCHMMA gdesc[UR4], gdesc[UR10], tmem[UR8], tmem[UR76], idesc[UR77], UPT ;  /* 0x00ff4c0a040075ea */ /* 0x0005e2000b800008 */
[----:B------:R2:W-:Y:S01]  /*3b40*/  UTCBAR [UR70], URZ ;  /* 0x000000ff460073e9 */ /* 0x0005e200080000ff */
[----:B-1----:R-:W-:Y:S01]  /*3b50*/  UMOV UR7, UR9 ;  /* 0x0000000900077c82 */ /* 0x002fe20008000000 */
[----:B---3--:R-:W-:Y:S05]  /*3b60*/  BRA.U UP0, `(.L_x_61) ;  /* 0xfffffff900247547 */ /* 0x008fea000b83ffff */
.L_x_58:
[----:B--2---:R-:W-:Y:S01]  /*3b70*/  UIADD3 UR4, UPT, UPT, UR74, 0x1, URZ ;  /* 0x000000014a047890 */ /* 0x004fe2000fffe0ff */
[C---:B------:R-:W-:Y:S01]  /*3b80*/  ISETP.NE.AND P0, PT, R10.reuse, 0x2, PT ;  /* 0x000000020a00780c */ /* 0x040fe20003f05270 */
[----:B------:R-:W-:Y:S02]  /*3b90*/  UIADD3 UR5, UPT, UPT, UR75, 0x90, URZ ;  /* 0x000000904b057890 */ /* 0x000fe4000fffe0ff */
[----:B------:R-:W-:Y:S01]  /*3ba0*/  UISETP.NE.AND UP0, UPT, UR4, 0x4, UPT ;  /* 0x000000040400788c */ /* 0x000fe2000bf05270 */
[----:B-1----:R-:W-:Y:S02]  /*3bb0*/  SEL R0, RZ, 0x1, P0 ;  /* 0x00000001ff007807 */ /* 0x002fe40000000000 */
[----:B------:R-:W-:Y:S01]  /*3bc0*/  SEL R10, R10, RZ, P0 ;  /* 0x000000ff0a0a7207 */ /* 0x000fe20000000000 */
[----:B------:R-:W-:Y:S01]  /*3bd0*/  USEL UR6, URZ, 0x1, UP0 ;  /* 0x00000001ff067887 */ /* 0x000fe20008000000 */
[----:B------:R-:W-:Y:S01]  /*3be0*/  LOP3.LUT R9, R9, R0, RZ, 0x3c, !PT ;  /* 0x0000000009097212 */ /* 0x000fe200078e3cff */
[----:B------:R-:W-:Y:S01]  /*3bf0*/  USEL UR74, UR4, URZ, UP0 ;  /* 0x000000ff044a7287 */ /* 0x000fe20008000000 */
[----:B------:R1:W-:Y:S03]  /*3c00*/  UTCBAR [UR5], URZ ;  /* 0x000000ff050073e9 */ /* 0x0003e600080000ff */
[----:B------:R-:W-:Y:S01]  /*3c10*/  LOP3.LUT R11, R11, UR6, RZ, 0x3c, !PT ;  /* 0x000000060b0b7c12 */ /* 0x000fe2000f8e3cff */
[----:B------:R-:W-:Y:S07]  /*3c20*/  @P1 BRA `(.L_x_62) ;  /* 0xfffffff400581947 */ /* 0x000fee000383ffff */
[----:B------:R-:W2:Y:S01]  /*3c30*/  S2UR UR8, SR_CgaCtaId ;  /* 0x00000000000879c3 */ /* 0x000ea20000008800 */
[----:B------:R-:W-:Y:S01]  /*3c40*/  ELECT P0, URZ, PT ;  /* 0x0000000000ff782f */ /* 0x000fe20003800000 */
[----:B------:R-:W-:Y:S01]  /*3c50*/  IMAD.MOV.U32 R0, RZ, RZ, 0x1 ;  /* 0x00000001ff007424 */ /* 0x000fe200078e00ff */
[----:B------:R-:W-:Y:S01]  /*3c60*/  UIADD3 UR71, UPT, UPT, UR71, 0xb0, URZ ;  /* 0x000000b047477890 */ /* 0x000fe2000fffe0ff */
[----:B------:R-:W-:Y:S01]  /*3c70*/  SHF.L.U32 R3, R11, 0x1f, RZ ;  /* 0x0000001f0b037819 */ /* 0x000fe200000006ff */
[----:B------:R-:W-:-:S03]  /*3c80*/  UMOV UR4, 0x40 ;  /* 0x0000004000047882 */ /* 0x000fc60000000000 */
[----:B------:R-:W-:Y:S01]  /*3c90*/  UVIRTCOUNT.DEALLOC.SMPOOL 0x80 ;  /* 0x000000800000784c */ /* 0x000fe20000000000 */
[----:B--2---:R-:W-:Y:S02]  /*3ca0*/  ULEA UR8, UR8, UR4, 0x18 ;  /* 0x0000000408087291 */ /* 0x004fe4000f8ec0ff */
[----:B------:R-:W-:-:S07]  /*3cb0*/  ULEA UR4, UR74, UR71, 0x3 ;  /* 0x000000474a047291 */ /* 0x000fce000f8e18ff */
[----:B------:R2:W-:Y:S02]  /*3cc0*/  @P0 STS.U8 [UR8+0x1c], R0 ;  /* 0x00001c00ff000988 */ /* 0x0005e40008000008 */
[----:B------:R-:W3:Y:S02]  /*3cd0*/  SYNCS.PHASECHK.TRANS64.TRYWAIT P0, [UR4], R3 ;  /* 0x00000003ff0075a7 */ /* 0x000ee40008001104 */
[----:B--23--:R-:W-:Y:S05]  /*3ce0*/  @!P0 BRA `(.L_x_63) ;  /* 0x0000003c00d48947 */ /* 0x00cfea0003800000 */
.L_x_136:
[----:B------:R-:W-:-:S04]  /*3cf0*/  UIADD3 UR4, UPT, UPT, UR74, 0x1, URZ ;  /* 0x000000014a047890 */ /* 0x000fc8000fffe0ff */
[----:B------:R-:W-:-:S04]  /*3d00*/  UISETP.NE.AND UP0, UPT, UR4, 0x4, UPT ;  /* 0x000000040400788c */ /* 0x000fc8000bf05270 */
[----:B------:R-:W-:Y:S02]  /*3d10*/  USEL UR6, URZ, 0x1, UP0 ;  /* 0x00000001ff067887 */ /* 0x000fe40008000000 */
[----:B------:R-:W-:-:S04]  /*3d20*/  USEL UR4, UR4, URZ, UP0 ;  /* 0x000000ff04047287 */ /* 0x000fc80008000000 */
[----:B-1----:R-:W-:Y:S01]  /*3d30*/  ULEA UR5, UR4, UR71, 0x3 ;  /* 0x0000004704057291 */ /* 0x002fe2000f8e18ff */
[----:B------:R-:W-:-:S04]  /*3d40*/  LOP3.LUT R2, R11, UR6, RZ, 0x3c, !PT ;  /* 0x000000060b027c12 */ /* 0x000fc8000f8e3cff */
[----:B--2---:R-:W-:-:S04]  /*3d50*/  SHF.L.U32 R3, R2, 0x1f, RZ ;  /* 0x0000001f02037819 */ /* 0x004fc800000006ff */
[----:B------:R-:W1:Y:S02]  /*3d60*/  SYNCS.PHASECHK.TRANS64.TRYWAIT P0, [UR5], R3 ;  /* 0x00000003ff0075a7 */ /* 0x000e640008001105 */
[----:B-1----:R-:W-:Y:S05]  /*3d70*/  @!P0 BRA `(.L_x_64) ;  /* 0x0000003c00c88947 */ /* 0x002fea0003800000 */
.L_x_138:
        /* <DEDUP_REMOVED lines=9> */
.L_x_140:
[----:B------:R-:W-:-:S04]  /*3e10*/  UIADD3 UR4, UPT, UPT, UR4, 0x1, URZ ;  /* 0x0000000104047890 */ /* 0x000fc8000fffe0ff */
[----:B------:R-:W-:-:S04]  /*3e20*/  UISETP.NE.AND UP0, UPT, UR4, 0x4, UPT ;  /* 0x000000040400788c */ /* 0x000fc8000bf05270 */
[----:B------:R-:W-:Y:S02]  /*3e30*/  USEL UR5, URZ, 0x1, UP0 ;  /* 0x00000001ff057887 */ /* 0x000fe40008000000 */
[----:B------:R-:W-:-:S04]  /*3e40*/  USEL UR4, UR4, URZ, UP0 ;  /* 0x000000ff04047287 */ /* 0x000fc80008000000 */
[----:B------:R-:W-:Y:S01]  /*3e50*/  ULEA UR4, UR4, UR71, 0x3 ;  /* 0x0000004704047291 */ /* 0x000fe2000f8e18ff */
[----:B-1----:R-:W-:-:S04]  /*3e60*/  LOP3.LUT R3, R2, UR5, RZ, 0x3c, !PT ;  /* 0x0000000502037c12 */ /* 0x002fc8000f8e3cff */
[----:B------:R-:W-:-:S04]  /*3e70*/  SHF.L.U32 R3, R3, 0x1f, RZ ;  /* 0x0000001f03037819 */ /* 0x000fc800000006ff */
[----:B------:R-:W1:Y:S02]  /*3e80*/  SYNCS.PHASECHK.TRANS64.TRYWAIT P0, [UR4], R3 ;  /* 0x00000003ff0075a7 */ /* 0x000e640008001104 */
[----:B-1----:R-:W-:Y:S05]  /*3e90*/  @!P0 BRA `(.L_x_66) ;  /* 0x0000003c00b08947 */ /* 0x002fea0003800000 */
.L_x_142:
[----:B------:R-:W-:Y:S01]  /*3ea0*/  NOP ;  /* 0x0000000000007918 */ /* 0x000fe20000000000 */
[----:B-1----:R-:W1:Y:S01]  /*3eb0*/  LDS R0, [UR8+0x14] ;  /* 0x00001408ff007984 */ /* 0x002e620008000800 */
[----:B------:R-:W-:Y:S01]  /*3ec0*/  R2UR UR4, R14 ;  /* 0x000000000e0472ca */ /* 0x000fe200000e0000 */
[----:B------:R-:W-:Y:S01]  /*3ed0*/  UMOV UR5, 0xffff ;  /* 0x0000ffff00057882 */ /* 0x000fe20000000000 */
[----:B------:R-:W-:-:S11]  /*3ee0*/  UMOV UR6, 0x1 ;  /* 0x0000000100067882 */ /* 0x000fd60000000000 */
[----:B------:R-:W-:-:S04]  /*3ef0*/  ULOP3.LUT UR4, UR4, 0xffff, URZ, 0xc0, !UPT ;  /* 0x0000ffff04047892 */ /* 0x000fc8000f8ec0ff */
[----:B------:R-:W-:-:S04]  /*3f00*/  USHF.R.U32.HI UR4, URZ, 0x5, UR4 ;  /* 0x00000005ff047899 */ /* 0x000fc80008011604 */
[----:B------:R-:W-:Y:S02]  /*3f10*/  USHF.L.U32 UR5, UR5, UR4, URZ ;  /* 0x0000000405057299 */ /* 0x000fe400080006ff */
[----:B------:R-:W-:-:S04]  /*3f20*/  USHF.L.U32 UR4, UR6, UR4, URZ ;  /* 0x0000000406047299 */ /* 0x000fc800080006ff */
[----:B-1----:R-:W-:-:S04]  /*3f30*/  LOP3.LUT R0, R0, UR5, RZ, 0xc0, !PT ;  /* 0x0000000500007c12 */ /* 0x002fc8000f8ec0ff */
[----:B------:R-:W-:-:S13]  /*3f40*/  ISETP.NE.AND P0, PT, R0, UR5, PT ;  /* 0x0000000500007c0c */ /* 0x000fda000bf05270 */
[----:B------:R-:W-:Y:S05]  /*3f50*/  @P0 BRA `(.L_x_67) ;  /* 0x0000000000580947 */ /* 0x000fea0003800000 */
[----:B------:R-:W1:Y:S02]  /*3f60*/  LDS R0, [UR8+0x18] ;  /* 0x00001808ff007984 */ /* 0x000e640008000800 */
[----:B-1----:R-:W-:-:S04]  /*3f70*/  LOP3.LUT R0, R0, UR4, RZ, 0xc0, !PT ;  /* 0x0000000400007c12 */ /* 0x002fc8000f8ec0ff */
[----:B------:R-:W-:-:S13]  /*3f80*/  ISETP.NE.AND P0, PT, R0, UR4, PT ;  /* 0x0000000400007c0c */ /* 0x000fda000bf05270 */
[----:B------:R-:W-:Y:S05]  /*3f90*/  @P0 BRA `(.L_x_68) ;  /* 0x00000000003c0947 */ /* 0x000fea0003800000 */
[----:B------:R-:W1:Y:S01]  /*3fa0*/  S2R R2, SR_LANEID ;  /* 0x0000000000027919 */ /* 0x000e620000000000 */
[----:B------:R-:W-:Y:S01]  /*3fb0*/  ULOP3.LUT UR5, URZ, UR5, URZ, 0x33, !UPT ;  /* 0x00000005ff057292 */ /* 0x000fe2000f8e33ff */
[----:B------:R-:W-:Y:S01]  /*3fc0*/  LOP3.LUT R4, RZ, UR4, RZ, 0x33, !PT ;  /* 0x00000004ff047c12 */ /* 0x000fe2000f8e33ff */
[----:B------:R-:W-:Y:S02]  /*3fd0*/  VOTEU.ANY UR4, UPT, PT ;  /* 0x0000000000047886 */ /* 0x000fe400038e0100 */
[----:B------:R-:W-:Y:S01]  /*3fe0*/  UFLO.U32 UR4, UR4 ;  /* 0x00000004000472bd */ /* 0x000fe200080e0000 */
[----:B------:R-:W2:Y:S01]  /*3ff0*/  REDUX UR6, R4 ;  /* 0x00000000040673c4 */ /* 0x000ea20000000000 */
[----:B------:R-:W-:-:S06]  /*4000*/  IMAD.U32 R0, RZ, RZ, UR5 ;  /* 0x00000005ff007e24 */ /* 0x000fcc000f8e00ff */
[----:B------:R3:W-:Y:S01]  /*4010*/  UTCATOMSWS.AND URZ, UR5 ;  /* 0x0000000500ff79e3 */ /* 0x0007e20008000000 */
[----:B------:R-:W4:Y:S01]  /*4020*/  REDUX UR7, R0 ;  /* 0x00000000000773c4 */ /* 0x000f220000000000 */
[----:B-1----:R-:W-:Y:S01]  /*4030*/  ISETP.EQ.U32.AND P0, PT, R2, UR4, PT ;  /* 0x0000000402007c0c */ /* 0x002fe2000bf02070 */
[----:B--2---:R-:W-:Y:S01]  /*4040*/  IMAD.U32 R2, RZ, RZ, UR6 ;  /* 0x00000006ff027e24 */ /* 0x004fe2000f8e00ff */
[----:B----4-:R-:W-:-:S11]  /*4050*/  MOV R3, UR7 ;  /* 0x0000000700037c02 */ /* 0x010fd60008000f00 */
[----:B------:R3:W-:Y:S04]  /*4060*/  @P0 ATOMS.AND RZ, [UR8+0x14], R3 ;  /* 0x00001403ffff098c */ /* 0x0007e8000a800008 */
[----:B------:R3:W-:Y:S01]  /*4070*/  @P0 ATOMS.AND RZ, [UR8+0x18], R2 ;  /* 0x00001802ffff098c */ /* 0x0007e2000a800008 */
[----:B------:R-:W-:Y:S05]  /*4080*/  BRA `(.L_x_69) ;  /* 0x0000000000147947 */ /* 0x000fea0003800000 */
.L_x_68:
[----:B------:R-:W-:Y:S02]  /*4090*/  MOV R2, 0x40b0 ;  /* 0x000040b000027802 */ /* 0x000fe40000000f00 */
[----:B-----5:R-:W-:Y:S05]  /*40a0*/  CALL.REL.NOINC `($__internal_0_$__cuda_sm10x_tcgen05_guardrail_trap_col_being_dealloced_not_returned_by_alloc) ;  /* 0x0000004000207944 */ /* 0x020fea0003c00000 */
[----:B------:R-:W-:Y:S05]  /*40b0*/  BRA `(.L_x_69) ;  /* 0x0000000000087947 */ /* 0x000fea0003800000 */
.L_x_67:
[----:B------:R-:W-:Y:S02]  /*40c0*/  MOV R2, 0x40e0 ;  /* 0x000040e000027802 */ /* 0x000fe40000000f00 */
[----:B-----5:R-:W-:Y:S05]  /*40d0*/  CALL.REL.NOINC `($__internal_2_$__cuda_sm10x_tcgen05_guardrail_trap_unallocated_columns_being_dealloced) ;  /* 0x00000040002c7944 */ /* 0x020fea0003c00000 */
.L_x_69:
[----:B------:R-:W-:Y:S01]  /*40e0*/  NOP ;  /* 0x0000000000007918 */ /* 0x000fe20000000000 */
[----:B---3--:R-:W-:Y:S05]  /*40f0*/  EXIT ;  /* 0x000000000000794d */ /* 0x008fea0003800000 */
.L_x_51:
[----:B------:R-:W-:-:S09]  /*4100*/  UISETP.NE.OR UP2, UPT, UR10, 0x3, !UP2 ;  /* 0x000000030a00788c */ /* 0x000fd2000d745670 */
[----:B------:R-:W-:Y:S05]  /*4110*/  BRA.U UP2, `(.L_x_70) ;  /* 0x0000000d02b07547 */ /* 0x000fea000b800000 */
[----:B------:R-:W1:Y:S01]  /*4120*/  LDC R0, c[0x0][0xb30] ;  /* 0x0002cc00ff007b82 */ /* 0x000e620000000800 */
[----:B------:R-:W2:Y:S01]  /*4130*/  LDCU.64 UR4, c[0x0][0x888] ;  /* 0x00011100ff0477ac */ /* 0x000ea20008000a00 */
[----:B------:R-:W-:Y:S02]  /*4140*/  HFMA2 R25, -RZ, RZ, 0, 0 ;  /* 0x00000000ff197431 */ /* 0x000fe400000001ff */
[----:B------:R-:W-:Y:S01]  /*4150*/  IMAD.MOV.U32 R34, RZ, RZ, 0x1 ;  /* 0x00000001ff227424 */ /* 0x000fe200078e00ff */
[----:B------:R-:W-:Y:S01]  /*4160*/  MOV R23, 0x2000 ;  /* 0x0000200000177802 */ /* 0x000fe20000000f00 */
[----:B------:R-:W4:Y:S01]  /*4170*/  LDCU.64 UR18, c[0x0][0x890] ;  /* 0x00011200ff1277ac */ /* 0x000f220008000a00 */
[----:B------:R-:W-:Y:S01]  /*4180*/  IMAD.MOV.U32 R27, RZ, RZ, RZ ;  /* 0x000000ffff1b7224 */ /* 0x000fe200078e00ff */
[----:B------:R-:W3:Y:S01]  /*4190*/  LDC R19, c[0x0][0x370] ;  /* 0x0000dc00ff137b82 */ /* 0x000ee20000000800 */
[----:B------:R-:W-:Y:S01]  /*41a0*/  UMOV UR13, 0x400 ;  /* 0x00000400000d7882 */ /* 0x000fe20000000000 */
[----:B------:R-:W-:-:S02]  /*41b0*/  UPLOP3.LUT UP1, UPT, UPT, UPT, UPT, 0x40, 0x4 ;  /* 0x000000000004789c */ /* 0x000fc40003f2e870 */
[----:B------:R-:W-:Y:S01]  /*41c0*/  ULEA UR13, UR53, UR13, 0x18 ;  /* 0x0000000d350d7291 */ /* 0x000fe2000f8ec0ff */
[----:B------:R-:W-:-:S03]  /*41d0*/  UMOV UR8, URZ ;  /* 0x000000ff00087c82 */ /* 0x000fc60008000000 */
[----:B------:R-:W3:Y:S01]  /*41e0*/  LDC R2, c[0x0][0xb0c] ;  /* 0x0002c300ff027b82 */ /* 0x000ee20000000800 */
[----:B--2---:R-:W-:Y:S02]  /*41f0*/  UISETP.NE.U32.AND UP3, UPT, UR4, URZ, UPT ;  /* 0x000000ff0400728c */ /* 0x004fe4000bf65070 */
[----:B----4-:R-:W-:-:S05]  /*4200*/  UISETP.NE.U32.AND UP4, UPT, UR18, URZ, UPT ;  /* 0x000000ff1200728c */ /* 0x010fca000bf85070 */
[----:B------:R-:W2:Y:S01]  /*4210*/  LDC R18, c[0x0][0xb20] ;  /* 0x0002c800ff127b82 */ /* 0x000ea20000000800 */
[----:B-1----:R-:W-:Y:S01]  /*4220*/  ISETP.NE.AND P1, PT, R0, 0x1, PT ;  /* 0x000000010000780c */ /* 0x002fe20003f25270 */
[----:B------:R-:W-:Y:S02]  /*4230*/  UISETP.NE.AND.EX UP3, UPT, UR5, URZ, UPT, UP3 ;  /* 0x000000ff0500728c */ /* 0x000fe4000bf65330 */
[----:B------:R-:W-:-:S04]  /*4240*/  UISETP.NE.AND.EX UP4, UPT, UR19, URZ, UPT, UP4 ;  /* 0x000000ff1300728c */ /* 0x000fc8000bf85340 */
[----:B-----5:R-:W1:Y:S08]  /*4250*/  LDC.64 R32, c[0x0][0x348] ;  /* 0x0000d200ff207b82 */ /* 0x020e700000000a00 */
[----:B------:R-:W4:Y:S08]  /*4260*/  LDC.64 R16, c[0x0][0xb10] ;  /* 0x0002c400ff107b82 */ /* 0x000f300000000a00 */
[----:B------:R-:W1:Y:S08]  /*4270*/  LDC.64 R6, c[0x0][0xb18] ;  /* 0x0002c600ff067b82 */ /* 0x000e700000000a00 */
[----:B------:R-:W1:Y:S08]  /*4280*/  LDC.64 R4, c[0x0][0xb28] ;  /* 0x0002ca00ff047b82 */ /* 0x000e700000000a00 */
[----:B--23--:R-:W1:Y:S02]  /*4290*/  LDC R22, c[0x0][0x374] ;  /* 0x0000dd00ff167b82 */ /* 0x00ce640000000800 */
.L_x_79:
[----:B------:R-:W-:Y:S02]  /*42a0*/  LEA R0, R27, UR13, 0x3 ;  /* 0x0000000d1b007c11 */ /* 0x000fe4000f8e18ff */
[----:B------:R-:W-:Y:S02]  /*42b0*/  SHF.L.U32 R3, R25, 0x1f, RZ ;  /* 0x0000001f19037819 */ /* 0x000fe400000006ff */
[----:B------:R-:W-:Y:S02]  /*42c0*/  LEA R28, R27, UR13, 0x4 ;  /* 0x0000000d1b1c7c11 */ /* 0x000fe4000f8e20ff */
[----:B--2---:R-:W2:Y:S02]  /*42d0*/  SYNCS.PHASECHK.TRANS64.TRYWAIT P0, [R0+URZ+0x70], R3 ;  /* 0x00007003000075a7 */ /* 0x004ea400080011ff */
[----:B--2---:R-:W-:Y:S05]  /*42e0*/  @!P0 BRA `(.L_x_71) ;  /* 0x0000003800b48947 */ /* 0x004fea0003800000 */
.L_x_143:
[----:B------:R-:W-:Y:S01]  /*42f0*/  ISETP.GE.AND P0, PT, R26, 0x1, PT ;  /* 0x000000011a00780c */ /* 0x000fe20003f06270 */
[----:B------:R-:W3:Y:S01]  /*4300*/  LDS.128 R28, [R28+0x100] ;  /* 0x000100001c1c7984 */ /* 0x000ee20000000c00 */
[----:B--2---:R-:W-:Y:S01]  /*4310*/  VIADD R0, R0, 0x80 ;  /* 0x0000008000007836 */ /* 0x004fe20000000000 */
[----:B------:R-:W-:Y:S01]  /*4320*/  @!PT LDS RZ, [RZ] ;  /* 0x00000000fffff984 */ /* 0x000fe20000000800 */
[----:B------:R-:W-:Y:S01]  /*4330*/  @!PT LDS RZ, [RZ] ;  /* 0x00000000fffff984 */ /* 0x000fe20000000800 */
[----:B------:R-:W-:Y:S01]  /*4340*/  @!PT LDS RZ, [RZ] ;  /* 0x00000000fffff984 */ /* 0x000fe20000000800 */
[----:B------:R-:W-:Y:S01]  /*4350*/  @!PT LDS RZ, [RZ] ;  /* 0x00000000fffff984 */ /* 0x000fe20000000800 */
[----:B------:R2:W-:Y:S06]  /*4360*/  MEMBAR.ALL.CTA ;  /* 0x0000000000007992 */ /* 0x0005ec0000008000 */
[----:B--2---:R-:W2:Y:S01]  /*4370*/  FENCE.VIEW.ASYNC.S ;  /* 0x00000000000073c6 */ /* 0x004ea20000000000 */
[----:B------:R-:W-:Y:S04]  /*4380*/  PRMT R0, RZ, 0x654, R0 ;  /* 0x00000654ff007816 */ /* 0x000fe80000000000 */
[----:B--2---:R2:W-:Y:S01]  /*4390*/  SYNCS.ARRIVE.TRANS64.RED.A1T0 RZ, [R0+URZ], RZ ;  /* 0x000000ff00ff79a7 */ /* 0x0045e200081004ff */
[----:B---3--:R-:W-:Y:S11]  /*43a0*/  LOP3.LUT P3, RZ, R30, 0x1, RZ, 0xc0, !PT ;  /* 0x000000011eff7812 */ /* 0x008ff6000786c0ff */
[----:B------:R-:W-:Y:S02]  /*43b0*/  @!UPT UIADD3 URZ, UPT, UPT, URZ, URZ, URZ ;  /* 0x000000fffffff290 */ /* 0x000fe4000fffe0ff */
[----:B------:R-:W-:Y:S02]  /*43c0*/  @P3 MOV R13, R28 ;  /* 0x0000001c000d3202 */ /* 0x000fe40000000f00 */
[----:B------:R-:W-:Y:S01]  /*43d0*/  @P3 LOP3.LUT R8, R29, 0xffff, RZ, 0xc0, !PT ;  /* 0x0000ffff1d083812 */ /* 0x000fe200078ec0ff */
[----:B--2---:R-:W-:Y:S06]  /*43e0*/  @!P0 BRA `(.L_x_72) ;  /* 0x0000000000a48947 */ /* 0x004fec0003800000 */
[----:B-1----:R-:W-:Y:S01]  /*43f0*/  IMAD.HI.U32 R37, R22, R7, RZ ;  /* 0x0000000716257227 */ /* 0x002fe200078e00ff */
[----:B------:R-:W-:Y:S02]  /*4400*/  ISETP.NE.AND P0, PT, R6, 0x1, PT ;  /* 0x000000010600780c */ /* 0x000fe40003f05270 */
[----:B------:R-:W-:Y:S01]  /*4410*/  ISETP.NE.AND P2, PT, R26, 0x1, PT ;  /* 0x000000011a00780c */ /* 0x000fe20003f45270 */
[----:B----4-:R-:W-:Y:S01]  /*4420*/  IMAD.HI.U32 R36, R19, R16, RZ ;  /* 0x0000001013247227 */ /* 0x010fe200078e00ff */
[----:B------:R-:W-:Y:S02]  /*4430*/  SHF.R.U32.HI R37, RZ, R18, R37 ;  /* 0x00000012ff257219 */ /* 0x000fe40000011625 */
[----:B------:R-:W-:Y:S01]  /*4440*/  ISETP.NE.AND P4, PT, R2, 0x1, PT ;  /* 0x000000010200780c */ /* 0x000fe20003f85270 */
[----:B------:R-:W-:Y:S01]  /*4450*/  IMAD.HI.U32 R38, R13, R16, RZ ;  /* 0x000000100d267227 */ /* 0x000fe200078e00ff */
[----:B------:R-:W-:Y:S02]  /*4460*/  SHF.R.U32.HI R36, RZ, R17, R36 ;  /* 0x00000011ff247219 */ /* 0x000fe40000011624 */
[----:B------:R-:W-:Y:S01]  /*4470*/  SEL R3, R22, R37, !P0 ;  /* 0x0000002516037207 */ /* 0x000fe20004000000 */
[C---:B------:R-:W-:Y:S01]  /*4480*/  IMAD.HI.U32 R37, R8.reuse, R7, RZ ;  /* 0x0000000708257227 */ /* 0x040fe200078e00ff */
[----:B------:R-:W-:Y:S02]  /*4490*/  SEL R11, R19, R36, !P4 ;  /* 0x00000024130b7207 */ /* 0x000fe40006000000 */
[----:B------:R-:W-:Y:S01]  /*44a0*/  SHF.R.U32.HI R38, RZ, R17, R38 ;  /* 0x00000011ff267219 */ /* 0x000fe20000011626 */
[----:B------:R-:W-:Y:S01]  /*44b0*/  IMAD.HI.U32 R40, R3, R4, RZ ;  /* 0x0000000403287227 */ /* 0x000fe200078e00ff */
[----:B------:R-:W-:Y:S03]  /*44c0*/  SHF.R.U32.HI R37, RZ, R18, R37 ;  /* 0x00000012ff257219 */ /* 0x000fe60000011625 */
[----:B------:R-:W-:Y:S01]  /*44d0*/  IMAD.HI.U32 R36, R11, R4, RZ ;  /* 0x000000040b247227 */ /* 0x000fe200078e00ff */
[----:B------:R-:W-:Y:S02]  /*44e0*/  @P2 SHF.R.U32.HI R3, RZ, R5, R40 ;  /* 0x00000005ff032219 */ /* 0x000fe40000011628 */
[----:B------:R-:W-:Y:S02]  /*44f0*/  SEL R9, R8, R37, !P0 ;  /* 0x0000002508097207 */ /* 0x000fe40004000000 */
[----:B------:R-:W-:Y:S01]  /*4500*/  @P2 SHF.R.U32.HI R11, RZ, R5, R36 ;  /* 0x00000005ff0b2219 */ /* 0x000fe20000011624 */
[C---:B------:R-:W-:Y:S01]  /*4510*/  IMAD R10, R26.reuse, R3, RZ ;  /* 0x000000031a0a7224 */ /* 0x040fe200078e02ff */
[----:B------:R-:W-:Y:S01]  /*4520*/  SEL R3, R13, R38, !P4 ;  /* 0x000000260d037207 */ /* 0x000fe20006000000 */
[C---:B------:R-:W-:Y:S03]  /*4530*/  IMAD.HI.U32 R14, R9.reuse, R4, RZ ;  /* 0x00000004090e7227 */ /* 0x040fe600078e00ff */
[----:B------:R-:W-:Y:S01]  /*4540*/  ISETP.GE.AND P0, PT, R9, R10, PT ;  /* 0x0000000a0900720c */ /* 0x000fe20003f06270 */
[C---:B------:R-:W-:Y:S01]  /*4550*/  IMAD R12, R26.reuse, R11, RZ ;  /* 0x0000000b1a0c7224 */ /* 0x040fe200078e02ff */
[-C--:B------:R-:W-:Y:S04]  /*4560*/  SHF.R.U32.HI R14, RZ, R5.reuse, R14 ;  /* 0x00000005ff0e7219 */ /* 0x080fe8000001160e */
[----:B------:R-:W-:Y:S02]  /*4570*/  ISETP.GE.OR P0, PT, R3, R12, P0 ;  /* 0x0000000c0300720c */ /* 0x000fe40000706670 */
[----:B------:R-:W-:Y:S05]  /*4580*/  SEL R15, R9, R14, !P2 ;  /* 0x0000000e090f7207 */ /* 0x000fea0005000000 */
[----:B------:R-:W-:Y:S04]  /*4590*/  IMAD.MOV R14, RZ, RZ, -R15 ;  /* 0x000000ffff0e7224 */ /* 0x000fe800078e0a0f */
[----:B------:R-:W-:Y:S02]  /*45a0*/  IMAD R14, R26, R14, R9 ;  /* 0x0000000e1a0e7224 */ /* 0x000fe400078e0209 */
[C---:B------:R-:W-:Y:S05]  /*45b0*/  @!P0 IMAD.HI.U32 R10, R3.reuse, R4, RZ ;  /* 0x00000004030a8227 */ /* 0x040fea00078e00ff */
[----:B------:R-:W-:Y:S04]  /*45c0*/  @!P0 SHF.R.U32.HI R10, RZ, R5, R10 ;  /* 0x00000005ff0a8219 */ /* 0x000fe8000001160a */
[----:B------:R-:W-:Y:S01]  /*45d0*/  @!P0 SEL R0, R3, R10, !P2 ;  /* 0x0000000a03008207 */ /* 0x000fe20005000000 */
[----:B------:R-:W-:Y:S03]  /*45e0*/  IMAD.MOV R10, RZ, RZ, -R3 ;  /* 0x000000ffff0a7224 */ /* 0x000fe600078e0a03 */
[----:B------:R-:W-:Y:S01]  /*45f0*/  @!P0 IADD3 R15, PT, PT, R15, -R0, RZ ;  /* 0x800000000f0f8210 */ /* 0x000fe20007ffe0ff */
[----:B------:R-:W-:Y:S01]  /*4600*/  @!P0 IMAD R0, R11, R14, R0 ;  /* 0x0000000e0b008224 */ /* 0x000fe200078e0200 */
[----:B------:R-:W-:Y:S01]  /*4610*/  IADD3 R11, PT, PT, -R9, RZ, RZ ;  /* 0x000000ff090b7210 */ /* 0x000fe20007ffe1ff */
[----:B------:R-:W-:Y:S02]  /*4620*/  IMAD R13, R2, R10, R13 ;  /* 0x0000000a020d7224 */ /* 0x000fe400078e020d */
[----:B------:R-:W-:Y:S02]  /*4630*/  @!P0 IMAD R9, R15, R26, R3 ;  /* 0x0000001a0f098224 */ /* 0x000fe400078e0203 */
[----:B------:R-:W-:Y:S02]  /*4640*/  @!P0 IMAD.MOV.U32 R3, RZ, RZ, R0 ;  /* 0x000000ffff038224 */ /* 0x000fe400078e0000 */
[----:B------:R-:W-:Y:S02]  /*4650*/  IMAD R8, R6, R11, R8 ;  /* 0x0000000b06087224 */ /* 0x000fe400078e0208 */
[----:B------:R-:W-:Y:S02]  /*4660*/  IMAD R13, R3, R2, R13 ;  /* 0x00000002030d7224 */ /* 0x000fe400078e020d */
[----:B------:R-:W-:Y:S02]  /*4670*/  IMAD R8, R9, R6, R8 ;  /* 0x0000000609087224 */ /* 0x000fe400078e0208 */
.L_x_72:
[----:B------:R-:W-:Y:S05]  /*4680*/  BRA.U UP1, `(.L_x_73) ;  /* 0x0000000101107547 */ /* 0x000fea000b800000 */
[----:B------:R-:W-:Y:S04]  /*4690*/  MOV R0, UR20 ;  /* 0x0000001400007c02 */ /* 0x000fe80008000f00 */
[----:B------:R-:W-:Y:S04]  /*46a0*/  SHF.L.U32 R3, R0, 0x1f, RZ ;  /* 0x0000001f00037819 */ /* 0x000fe800000006ff */
[----:B------:R-:W2:Y:S02]  /*46b0*/  SYNCS.PHASECHK.TRANS64.TRYWAIT P0, [UR13+0x68], R3 ;  /* 0x00006803ff0075a7 */ /* 0x000ea4000800110d */
[----:B--2---:R-:W-:Y:S05]  /*46c0*/  @!P0 BRA `(.L_x_74) ;  /* 0x0000003400d08947 */ /* 0x004fea0003800000 */
.L_x_73:
[----:B------:R-:W-:Y:S02]  /*46d0*/  R2UR UR11, R21 ;  /* 0x00000000150b72ca */ /* 0x000fe400000e0000 */
[----:B------:R-:W-:Y:S02]  /*46e0*/  R2UR UR10, R20 ;  /* 0x00000000140a72ca */ /* 0x000fe400000e0000 */
[----:B------:R-:W-:Y:S04]  /*46f0*/  ISETP.NE.U32.AND P2, PT, RZ, UR18, PT ;  /* 0x00000012ff007c0c */ /* 0x000fe8000bf45070 */
[----:B------:R-:W-:Y:S05]  /*4700*/  ISETP.NE.AND.EX P2, PT, RZ, UR19, PT, P2 ;  /* 0x00000013ff007c0c */ /* 0x000fea000bf45320 */
[----:B------:R-:W-:Y:S02]  /*4710*/  USHF.L.U32 UR11, UR11, 0x6, URZ ;  /* 0x000000060b0b7899 */ /* 0x000fe400080006ff */
[----:B------:R-:W-:Y:S01]  /*4720*/  USHF.L.U32 UR10, UR10, 0x6, URZ ;  /* 0x000000060a0a7899 */ /* 0x000fe200080006ff */
[----:B------:R-:W-:Y:S11]  /*4730*/  BRA.U !UP4, `(.L_x_75) ;  /* 0x000000010c347547 */ /* 0x000ff6000b800000 */
[----:B------:R-:W-:Y:S01]  /*4740*/  UPLOP3.LUT UP0, UPT, UPT, UPT, UP3, 0x80, 0x8 ;  /* 0x000000000008789c */ /* 0x000fe20003f0f030 */
[----:B--2---:R-:W-:Y:S02]  /*4750*/  HFMA2 R0, -RZ, RZ, 0, 5.9604644775390625e-08 ;  /* 0x00000001ff007431 */ /* 0x004fe400000001ff */
[----:B------:R-:W-:Y:S03]  /*4760*/  IMAD.MOV.U32 R67, RZ, RZ, 0x1 ;  /* 0x00000001ff437424 */ /* 0x000fe600078e00ff */
[----:B------:R-:W-:Y:S05]  /*4770*/  PLOP3.LUT P0, PT, PT, PT, UP0, 0x80, 0x8 ;  /* 0x000000000008781c */ /* 0x000fea0003f0f008 */
[----:B------:R-:W2:Y:S01]  /*4780*/  @UP0 LDCU.64 UR4, c[0x0][0x888] ;  /* 0x00011100ff0407ac */ /* 0x000ea20008000a00 */
[----:B------:R-:W-:Y:S07]  /*4790*/  @UP0 UIMAD UR6, UR52, UR18, URZ ;  /* 0x00000012340602a4 */ /* 0x000fee000f8e02ff */
[----:B------:R-:W-:Y:S01]  /*47a0*/  @!P0 PRMT R67, R0, 0x7610, R67 ;  /* 0x0000761000438816 */ /* 0x000fe20000000043 */
[----:B--2---:R-:W-:Y:S06]  /*47b0*/  @UP0 UIMAD.WIDE UR4, UR6, 0x4, UR4 ;  /* 0x00000004060408a5 */ /* 0x004fec000f8e0204 */
[----:B------:R-:W-:Y:S01]  /*47c0*/  IMAD.U32 R10, RZ, RZ, UR4 ;  /* 0x00000004ff0a7e24 */ /* 0x000fe2000f8e00ff */
[----:B------:R-:W-:Y:S04]  /*47d0*/  MOV R11, UR5 ;  /* 0x00000005000b7c02 */ /* 0x000fe80008000f00 */
[----:B------:R-:W2:Y:S01]  /*47e0*/  @!UP0 LDCU UR4, c[0x0][0x880] ;  /* 0x00011000ff0487ac */ /* 0x000ea20008000800 */
[----:B------:R3:W5:Y:S02]  /*47f0*/  @P0 LDG.E R35, desc[UR58][R10.64] ;  /* 0x0000003a0a230981 */ /* 0x000764000c1e1900 */
[----:B--23--:R-:W-:Y:S07]  /*4800*/  @!P0 IMAD.U32 R35, RZ, RZ, UR4 ;  /* 0x00000004ff238e24 */ /* 0x00cfee000f8e00ff */
.L_x_75:
[----:B-----5:R-:W-:Y:S01]  /*4810*/  @!P2 FSETP.EQ.AND P0, PT, R35, RZ, PT ;  /* 0x000000ff2300a20b */ /* 0x020fe20003f02000 */
[----:B------:R-:W-:Y:S01]  /*4820*/  @!UPT UIADD3 URZ, UPT, UPT, URZ, URZ, URZ ;  /* 0x000000fffffff290 */ /* 0x000fe2000fffe0ff */
[----:B------:R-:W-:Y:S11]  /*4830*/  @!P2 BRA `(.L_x_76) ;  /* 0x000000000014a947 */ /* 0x000ff60003800000 */
[----:B------:R-:W-:Y:S02]  /*4840*/  LOP3.LUT P2, RZ, R67, 0xff, RZ, 0xc0, !PT ;  /* 0x000000ff43ff7812 */ /* 0x000fe4000784c0ff */
[----:B------:R-:W-:Y:S04]  /*4850*/  PLOP3.LUT P0, PT, PT, PT, UP0, 0x80, 0x8 ;  /* 0x000000000008781c */ /* 0x000fe80003f0f008 */
[----:B------:R-:W-:Y:S07]  /*4860*/  PLOP3.LUT P0, PT, P0, PT, PT, 0x8, 0x80 ;  /* 0x000000000080781c */ /* 0x000fee000070e170 */
[----:B------:R-:W-:Y:S11]  /*4870*/  @P2 FSETP.EQ.AND P0, PT, R35, RZ, PT ;  /* 0x000000ff2300220b */ /* 0x000ff60003f02000 */
[----:B------:R-:W-:Y:S02]  /*4880*/  @!UPT UIADD3 URZ, UPT, UPT, URZ, URZ, URZ ;  /* 0x000000fffffff290 */ /* 0x000fe4000fffe0ff */
.L_x_76:
[----:B------:R-:W-:Y:S01]  /*4890*/  ULEA UR4, UR8, UR13, 0x3 ;  /* 0x0000000d08047291 */ /* 0x000fe2000f8e18ff */
[----:B--2---:R-:W-:Y:S02]  /*48a0*/  SHF.L.U32 R3, R34, 0x1f, RZ ;  /* 0x0000001f22037819 */ /* 0x004fe400000006ff */
[----:B------:R-:W-:Y:S04]  /*48b0*/  ELECT P4, URZ, PT ;  /* 0x0000000000ff782f */ /* 0x000fe80003880000 */
[----:B------:R-:W-:Y:S02]  /*48c0*/  PLOP3.LUT P4, PT, P0, P4, PT, 0xf2, 0x2f ;  /* 0x00000000002f781c */ /* 0x000fe40000789e72 */
[----:B------:R-:W2:Y:S11]  /*48d0*/  SYNCS.PHASECHK.TRANS64.TRYWAIT P2, [UR4+0x48], R3 ;  /* 0x00004803ff0075a7 */ /* 0x000eb60008041104 */
[----:B-1----:R-:W-:Y:S05]  /*48e0*/  @!P4 IADD3 R20, P0, PT, R32, 0x580, RZ ;  /* 0x000005802014c810 */ /* 0x002fea0007f1e0ff */
[----:B------:R-:W-:Y:S01]  /*48f0*/  @!P4 IMAD.X R12, RZ, RZ, R33, P0 ;  /* 0x000000ffff0cc224 */ /* 0x000fe200000e0621 */
[----:B--2---:R-:W-:Y:S07]  /*4900*/  @!P2 BRA `(.L_x_77) ;  /* 0x000000340058a947 */ /* 0x004fee0003800000 */
.L_x_146:
[----:B------:R-:W2:Y:S01]  /*4910*/  LDC.64 R14, c[0x0][0xb10] ;  /* 0x0002c400ff0e7b82 */ /* 0x000ea20000000a00 */
[----:B------:R-:W-:Y:S01]  /*4920*/  @!P4 R2UR UR6, R12 ;  /* 0x000000000c06c2ca */ /* 0x000fe200000e0000 */
[----:B------:R-:W-:Y:S01]  /*4930*/  VOTEU.ALL UP2, P4 ;  /* 0x0000000000ff7886 */ /* 0x000fe20002040000 */
[----:B------:R-:W-:Y:S01]  /*4940*/  @!P4 R2UR UR7, R20 ;  /* 0x000000001407c2ca */ /* 0x000fe200000e0000 */
[----:B------:R-:W-:Y:S01]  /*4950*/  UIADD3 UR5, UPT, UPT, UR8, 0x1, URZ ;  /* 0x0000000108057890 */ /* 0x000fe2000fffe0ff */
[----:B------:R-:W-:Y:S03]  /*4960*/  @P3 SHF.R.U32.HI R24, RZ, 0x10, R29 ;  /* 0x00000010ff183819 */ /* 0x000fe6000001161d */
[----:B------:R-:W3:Y:S01]  /*4970*/  LDC.64 R10, c[0x0][0xb18] ;  /* 0x0002c600ff0a7b82 */ /* 0x000ee20000000a00 */
[----:B------:R-:W-:Y:S01]  /*4980*/  @!UP2 ULEA UR8, UR8, UR13, 0xd ;  /* 0x0000000d0808a291 */ /* 0x000fe2000f8e68ff */
[----:B------:R-:W-:Y:S01]  /*4990*/  VIADD R27, R27, 0x1 ;  /* 0x000000011b1b7836 */ /* 0x000fe20000000000 */
[----:B------:R-:W-:Y:S02]  /*49a0*/  UIADD3 UR9, UPT, UPT, UR4, 0x30, URZ ;  /* 0x0000003004097890 */ /* 0x000fe4000fffe0ff */
[----:B------:R-:W-:Y:S03]  /*49b0*/  @!UP2 UIADD3 UR8, UPT, UPT, UR8, 0x400, URZ ;  /* 0x000004000808a890 */ /* 0x000fe6000fffe0ff */
[----:B-1----:R-:W1:Y:S01]  /*49c0*/  @!P1 LDC R0, c[0x0][0xb20] ;  /* 0x0002c800ff009b82 */ /* 0x002e620000000800 */
[----:B------:R-:W-:Y:S01]  /*49d0*/  VOTEU.ALL UP1, P4 ;  /* 0x0000000000ff7886 */ /* 0x000fe20002020000 */
[----:B------:R-:W-:Y:S01]  /*49e0*/  IMAD.U32 R21, RZ, RZ, UR6 ;  /* 0x00000006ff157e24 */ /* 0x000fe2000f8e00ff */
[----:B------:R-:W-:Y:S05]  /*49f0*/  UMOV UR22, 0x0 ;  /* 0x0000000000167882 */ /* 0x000fea0000000000 */
[----:B------:R-:W5:Y:S01]  /*4a00*/  @!P1 LDC R3, c[0x0][0xb0c] ;  /* 0x0002c300ff039b82 */ /* 0x000f620000000800 */
[----:B------:R-:W-:Y:S01]  /*4a10*/  IMAD.U32 R20, RZ, RZ, UR7 ;  /* 0x00000007ff147e24 */ /* 0x000fe2000f8e00ff */
[----:B------:R-:W-:Y:S01]  /*4a20*/  UMOV UR23, 0x10000000 ;  /* 0x1000000000177882 */ /* 0x000fe20000000000 */
[----:B------:R-:W-:Y:S01]  /*4a30*/  @!P4 R2UR UR17, R21 ;  /* 0x000000001511c2ca */ /* 0x000fe200000e0000 */
[----:B------:R-:W-:Y:S01]  /*4a40*/  UMOV UR12, UR52 ;  /* 0x00000034000c7c82 */ /* 0x000fe20008000000 */
[----:B------:R-:W-:Y:S01]  /*4a50*/  UISETP.NE.AND UP5, UPT, UR5, 0x3, UPT ;  /* 0x000000030500788c */ /* 0x000fe2000bfa5270 */
[----:B------:R-:W-:Y:S01]  /*4a60*/  @!P4 R2UR UR16, R20 ;  /* 0x000000001410c2ca */ /* 0x000fe200000e0000 */
[----:B------:R-:W-:Y:S01]  /*4a70*/  @!P4 IMAD.MOV.U32 R20, RZ, RZ, 0x2000 ;  /* 0x00002000ff14c424 */ /* 0x000fe200078e00ff */
[----:B------:R-:W-:Y:S02]  /*4a80*/  UPRMT UR14, UR53, 0x654, UR9 ;  /* 0x00000654350e7896 */ /* 0x000fe40008000009 */
[----:B------:R-:W-:Y:S02]  /*4a90*/  USEL UR7, UR5, URZ, UP5 ;  /* 0x000000ff05077287 */ /* 0x000fe4000a800000 */
[----:B------:R-:W-:Y:S02]  /*4aa0*/  USEL UR5, URZ, 0x1, UP5 ;  /* 0x00000001ff057887 */ /* 0x000fe4000a800000 */
[----:B------:R-:W-:Y:S04]  /*4ab0*/  ULEA UR6, UR7, UR13, 0x3 ;  /* 0x0000000d07067291 */ /* 0x000fe8000f8e18ff */
[----:B------:R-:W-:Y:S01]  /*4ac0*/  LOP3.LUT R34, R34, UR5, RZ, 0x3c, !PT ;  /* 0x0000000522227c12 */ /* 0x000fe2000f8e3cff */
[----:B------:R1:W-:Y:S01]  /*4ad0*/  @!UP1 UTMALDG.3D [UR8], [UR16], desc[UR22] ;  /* 0x00001608100095b4 */ /* 0x0003e20008011000 */
[----:B------:R1:W-:Y:S02]  /*4ae0*/  @!P4 SYNCS.ARRIVE.TRANS64.RED.A0TR RZ, [UR4+0x30], R20 ;  /* 0x00003014ffffc9a7 */ /* 0x0003e40008300404 */
[----:B------:R-:W-:Y:S02]  /*4af0*/  SHF.L.U32 R12, R34, 0x1f, RZ ;  /* 0x0000001f220c7819 */ /* 0x000fe400000006ff */
[----:B---3--:R-:W-:Y:S01]  /*4b00*/  @!P1 ISETP.NE.AND P0, PT, R10, 0x1, PT ;  /* 0x000000010a00980c */ /* 0x008fe20003f05270 */
[----:B--2---:R-:W-:Y:S01]  /*4b10*/  @!P1 IMAD.HI.U32 R14, R13, R14, RZ ;  /* 0x0000000e0d0e9227 */ /* 0x004fe200078e00ff */
[----:B-----5:R-:W-:Y:S03]  /*4b20*/  @!P1 ISETP.NE.AND P2, PT, R3, 0x1, PT ;  /* 0x000000010300980c */ /* 0x020fe60003f45270 */
[C---:B------:R-:W-:Y:S01]  /*4b30*/  @!P1 IMAD.HI.U32 R11, R8.reuse, R11, RZ ;  /* 0x0000000b080b9227 */ /* 0x040fe200078e00ff */
[----:B------:R-:W-:Y:S04]  /*4b40*/  @!P1 SHF.R.U32.HI R14, RZ, R15, R14 ;  /* 0x0000000fff0e9219 */ /* 0x000fe8000001160e */
[----:B-1----:R-:W-:Y:S01]  /*4b50*/  @!P1 SHF.R.U32.HI R9, RZ, R0, R11 ;  /* 0x00000000ff099219 */ /* 0x002fe2000001160b */
[----:B------:R-:W-:Y:S01]  /*4b60*/  SYNCS.ARRIVE.TRANS64.RED.A1T0 RZ, [UR14], RZ ;  /* 0x000000ffffff79a7 */ /* 0x000fe2000810040e */
[----:B------:R-:W-:Y:S02]  /*4b70*/  @!P1 SEL R14, R13, R14, !P2 ;  /* 0x0000000e0d0e9207 */ /* 0x000fe40005000000 */
[----:B------:R-:W-:Y:S01]  /*4b80*/  @!P1 SEL R9, R8, R9, !P0 ;  /* 0x0000000908099207 */ /* 0x000fe20004000000 */
[----:B------:R-:W1:Y:S04]  /*4b90*/  SYNCS.PHASECHK.TRANS64.TRYWAIT P5, [UR6+0x48], R12 ;  /* 0x0000480cff0075a7 */ /* 0x000e6800080a1106 */
[----:B------:R-:W-:Y:S02]  /*4ba0*/  @!P1 IMAD.IADD R0, R9, 0x1, -R14 ;  /* 0x0000000109009824 */ /* 0x000fe400078e0a0e */
[----:B------:R-:W-:Y:S02]  /*4bb0*/  @!P1 IMAD.IADD R9, R14, 0x1, -R9 ;  /* 0x000000010e099824 */ /* 0x000fe400078e0a09 */
[----:B------:R-:W-:Y:S02]  /*4bc0*/  @!P1 IMAD R13, R0, R3, R13 ;  /* 0x00000003000d9224 */ /* 0x000fe400078e020d */
[----:B------:R-:W-:Y:S01]  /*4bd0*/  @!P1 IMAD R8, R9, R10, R8 ;  /* 0x0000000a09089224 */ /* 0x000fe200078e0208 */
[----:B-1----:R-:W-:Y:S06]  /*4be0*/  @!P5 BRA `(.L_x_78) ;  /* 0x0000003000b8d947 */ /* 0x002fec0003800000 */
.L_x_148:
[----:B------:R-:W-:Y:S01]  /*4bf0*/  UIADD3 UR9, UPT, UPT, UR6, 0x30, URZ ;  /* 0x0000003006097890 */ /* 0x000fe2000fffe0ff */
[----:B-1----:R-:W-:Y:S01]  /*4c00*/  @!P4 IADD3 R3, P0, PT, R32, 0x580, RZ ;  /* 0x000005802003c810 */ /* 0x002fe20007f1e0ff */
[----:B------:R-:W-:Y:S01]  /*4c10*/  VOTEU.ALL UP1, P4 ;  /* 0x0000000000ff7886 */ /* 0x000fe20002020000 */
[----:B------:R-:W-:Y:S01]  /*4c20*/  UMOV UR16, 0x0 ;  /* 0x0000000000107882 */ /* 0x000fe20000000000 */
[----:B------:R-:W-:Y:S01]  /*4c30*/  UMOV UR17, 0x10000000 ;  /* 0x1000000000117882 */ /* 0x000fe20000000000 */
[----:B------:R-:W-:Y:S01]  /*4c40*/  @!P4 R2UR UR5, R3 ;  /* 0x000000000305c2ca */ /* 0x000fe200000e0000 */
[----:B------:R-:W-:Y:S01]  /*4c50*/  @!P4 IMAD.X R0, RZ, RZ, R33, P0 ;  /* 0x000000ffff00c224 */ /* 0x000fe200000e0621 */
[----:B------:R-:W-:Y:S01]  /*4c60*/  @!UP1 ULEA UR8, UR7, UR13, 0xd ;  /* 0x0000000d07089291 */ /* 0x000fe2000f8e68ff */
[----:B------:R-:W-:Y:S01]  /*4c70*/  ISETP.NE.AND P0, PT, R27, 0x2, PT ;  /* 0x000000021b00780c */ /* 0x000fe20003f05270 */
[----:B------:R-:W-:Y:S01]  /*4c80*/  @!UP1 UIADD3 UR10, UPT, UPT, UR10, 0x20, URZ ;  /* 0x000000200a0a9890 */ /* 0x000fe2000fffe0ff */
[----:B------:R-:W-:Y:S01]  /*4c90*/  IMAD.IADD R20, R8, 0x1, R66 ;  /* 0x0000000108147824 */ /* 0x000fe200078e0242 */
[----:B------:R-:W-:Y:S01]  /*4ca0*/  @!P4 R2UR UR4, R0 ;  /* 0x000000000004c2ca */ /* 0x000fe200000e0000 */
[----:B------:R-:W-:Y:S01]  /*4cb0*/  @!UP1 UIADD3 UR8, UPT, UPT, UR8, 0x400, URZ ;  /* 0x0000040008089890 */ /* 0x000fe2000fffe0ff */
[----:B------:R-:W-:Y:S01]  /*4cc0*/  SEL R0, RZ, 0x1, P0 ;  /* 0x00000001ff007807 */ /* 0x000fe20000000000 */
[----:B------:R-:W-:Y:S01]  /*4cd0*/  VOTEU.ALL UP1, P4 ;  /* 0x0000000000ff7886 */ /* 0x000fe20002020000 */
[----:B------:R-:W-:Y:S01]  /*4ce0*/  UMOV UR12, UR52 ;  /* 0x00000034000c7c82 */ /* 0x000fe20008000000 */
[----:B------:R-:W-:Y:S01]  /*4cf0*/  @P3 R2UR UR52, R24 ;  /* 0x00000000183432ca */ /* 0x000fe200000e0000 */
[----:B------:R-:W-:Y:S01]  /*4d00*/  IMAD.IADD R21, R13, 0x1, R68 ;  /* 0x000000010d157824 */ /* 0x000fe200078e0244 */
[----:B------:R-:W-:Y:S01]  /*4d10*/  LOP3.LUT R25, R25, R0, RZ, 0x3c, !PT ;  /* 0x0000000019197212 */ /* 0x000fe200078e3cff */
[----:B------:R-:W-:Y:S01]  /*4d20*/  IMAD.U32 R10, RZ, RZ, UR5 ;  /* 0x00000005ff0a7e24 */ /* 0x000fe2000f8e00ff */
[----:B------:R-:W-:Y:S04]  /*4d30*/  SEL R27, R27, RZ, P0 ;  /* 0x000000ff1b1b7207 */ /* 0x000fe80000000000 */
[----:B------:R-:W-:Y:S01]  /*4d40*/  IMAD.U32 R11, RZ, RZ, UR4 ;  /* 0x00000004ff0b7e24 */ /* 0x000fe2000f8e00ff */
[----:B------:R-:W-:Y:S01]  /*4d50*/  @!P4 R2UR UR14, R10 ;  /* 0x000000000a0ec2ca */ /* 0x000fe200000e0000 */
[----:B------:R-:W-:Y:S03]  /*4d60*/  UPRMT UR4, UR53, 0x654, UR9 ;  /* 0x0000065435047896 */ /* 0x000fe60008000009 */
[----:B------:R-:W-:Y:S11]  /*4d70*/  @!P4 R2UR UR15, R11 ;  /* 0x000000000b0fc2ca */ /* 0x000ff600000e0000 */
[----:B------:R-:W-:Y:S02]  /*4d80*/  @!UPT UIADD3 URZ, UPT, UPT, URZ, URZ, URZ ;  /* 0x000000fffffff290 */ /* 0x000fe4000fffe0ff */
[----:B------:R1:W-:Y:S01]  /*4d90*/  @!UP1 UTMALDG.3D [UR8], [UR14], desc[UR16] ;  /* 0x000010080e0095b4 */ /* 0x0003e20008011000 */
[----:B------:R2:W-:Y:S01]  /*4da0*/  @!P4 SYNCS.ARRIVE.TRANS64.RED.A0TR RZ, [UR6+0x30], R23 ;  /* 0x00003017ffffc9a7 */ /* 0x0005e20008300406 */
[----:B------:R-:W-:Y:S01]  /*4db0*/  SYNCS.ARRIVE.TRANS64.RED.A1T0 RZ, [UR4], RZ ;  /* 0x000000ffffff79a7 */ /* 0x000fe20008100404 */
[----:B------:R-:W-:Y:S04]  /*4dc0*/  UIADD3 UR4, UPT, UPT, UR7, 0x1, URZ ;  /* 0x0000000107047890 */ /* 0x000fe8000fffe0ff */
[----:B------:R-:W-:Y:S04]  /*4dd0*/  UISETP.NE.AND UP1, UPT, UR4, 0x3, UPT ;  /* 0x000000030400788c */ /* 0x000fe8000bf25270 */
[----:B------:R-:W-:Y:S06]  /*4de0*/  USEL UR5, URZ, 0x1, UP1 ;  /* 0x00000001ff057887 */ /* 0x000fec0008800000 */
[----:B------:R-:W-:Y:S01]  /*4df0*/  LOP3.LUT R34, R34, UR5, RZ, 0x3c, !PT ;  /* 0x0000000522227c12 */ /* 0x000fe2000f8e3cff */
[----:B-1----:R-:W-:Y:S02]  /*4e00*/  USEL UR8, UR4, URZ, UP1 ;  /* 0x000000ff04087287 */ /* 0x002fe40008800000 */
[----:B------:R-:W-:Y:S01]  /*4e10*/  UPLOP3.LUT UP1, UPT, UPT, UPT, UPT, 0x80, 0x8 ;  /* 0x000000000008789c */ /* 0x000fe20003f2f070 */
[----:B------:R-:W-:Y:S10]  /*4e20*/  @P3 BRA `(.L_x_79) ;  /* 0xfffffff4001c3947 */ /* 0x000ff4000383ffff */
[----:B------:R-:W-:Y:S01]  /*4e30*/  UIADD3 UR13, UPT, UPT, UR13, 0x48, URZ ;  /* 0x000000480d0d7890 */ /* 0x000fe2000fffe0ff */
[----:B------:R-:W-:-:S03]  /*4e40*/  SHF.L.U32 R3, R34, 0x1f, RZ ;  /* 0x0000001f22037819 */ /* 0x000fc600000006ff */
[----:B------:R-:W-:-:S09]  /*4e50*/  ULEA UR4, UR8, UR13, 0x3 ;  /* 0x0000000d08047291 */ /* 0x000fd2000f8e18ff */
[----:B------:R-:W1:Y:S02]  /*4e60*/  SYNCS.PHASECHK.TRANS64.TRYWAIT P0, [UR4], R3 ;  /* 0x00000003ff0075a7 */ /* 0x000e640008001104 */
[----:B-1----:R-:W-:Y:S05]  /*4e70*/  @!P0 BRA `(.L_x_80) ;  /* 0x00000030002c8947 */ /* 0x002fea0003800000 */
.L_x_150:
        /* <DEDUP_REMOVED lines=9> */
.L_x_152:
[----:B------:R-:W-:-:S04]  /*4f10*/  UIADD3 UR4, UPT, UPT, UR4, 0x1, URZ ;  /* 0x0000000104047890 */ /* 0x000fc8000fffe0ff */
[----:B------:R-:W-:-:S04]  /*4f20*/  UISETP.NE.AND UP0, UPT, UR4, 0x3, UPT ;  /* 0x000000030400788c */ /* 0x000fc8000bf05270 */
[----:B------:R-:W-:Y:S02]  /*4f30*/  USEL UR5, URZ, 0x1, UP0 ;  /* 0x00000001ff057887 */ /* 0x000fe40008000000 */
[----:B------:R-:W-:-:S04]  /*4f40*/  USEL UR4, UR4, URZ, UP0 ;  /* 0x000000ff04047287 */ /* 0x000fc80008000000 */
[----:B------:R-:W-:Y:S01]  /*4f50*/  ULEA UR4, UR4, UR13, 0x3 ;  /* 0x0000000d04047291 */ /* 0x000fe2000f8e18ff */
[----:B-1----:R-:W-:-:S04]  /*4f60*/  LOP3.LUT R3, R34, UR5, RZ, 0x3c, !PT ;  /* 0x0000000522037c12 */ /* 0x002fc8000f8e3cff */
[----:B------:R-:W-:Y:S01]  /*4f70*/  SHF.L.U32 R3, R3, 0x1f, RZ ;  /* 0x0000001f03037819 */ /* 0x000fe200000006ff */
[----:B------:R-:W-:-:S07]  /*4f80*/  IMAD.U32 R0, RZ, RZ, UR4 ;  /* 0x00000004ff007e24 */ /* 0x000fce000f8e00ff */
.L_x_82:
[----:B-1----:R1:W3:Y:S02]  /*4f90*/  SYNCS.PHASECHK.TRANS64.TRYWAIT P0, [R0+URZ], R3 ;  /* 0x00000003000075a7 */ /* 0x0022e400080011ff */
[----:B---3--:R-:W-:Y:S05]  /*4fa0*/  @!P0 NANOSLEEP.SYNCS 0x989680 ;  /* 0x009896800000895d */ /* 0x008fea0003900000 */
[----:B------:R-:W3:Y:S02]  /*4fb0*/  @!P0 SYNCS.PHASECHK.TRANS64 P0, [R0+URZ], R3 ;  /* 0x00000003000085a7 */ /* 0x000ee400080010ff */
[----:B---3--:R-:W-:Y:S05]  /*4fc0*/  @P0 EXIT ;  /* 0x000000000000094d */ /* 0x008fea0003800000 */
[----:B------:R-:W-:Y:S05]  /*4fd0*/  BRA `(.L_x_82) ;  /* 0xfffffffc00ec7947 */ /* 0x000fea000383ffff */
.L_x_70:
[----:B------:R-:W-:-:S06]  /*4fe0*/  UISETP.GE.AND UP1, UPT, UR10, 0x4, UPT ;  /* 0x000000040a00788c */ /* 0x000fcc000bf26270 */
[----:B------:R-:W-:-:S13]  /*4ff0*/  PLOP3.LUT P0, PT, PT, PT, UP1, 0x80, 0x8 ;  /* 0x000000000008781c */ /* 0x000fda0003f0f018 */
[----:B------:R-:W-:Y:S05]  /*5000*/  @!P0 EXIT ;  /* 0x000000000000894d */ /* 0x000fea0003800000 */
[----:B------:R-:W-:Y:S01]  /*5010*/  BAR.SYNC.DEFER_BLOCKING 0x6, 0xa0 ;  /* 0x0182800000007b1d */ /* 0x000fe20000010000 */
[C---:B------:R-:W-:Y:S01]  /*5020*/  IMAD.SHL.U32 R0, R79.reuse, 0x20, RZ ;  /* 0x000000204f007824 */ /* 0x040fe200078e00ff */
[C---:B------:R-:W-:Y:S01]  /*5030*/  R2P PR, R79.reuse, 0x6 ;  /* 0x000000064f007804 */ /* 0x040fe20000000000 */
[C---:B------:R-:W-:Y:S02]  /*5040*/  IMAD.SHL.U32 R72, R79.reuse, 0x4, RZ ;  /* 0x000000044f487824 */ /* 0x040fe400078e00ff */
[C---:B------:R-:W-:Y:S01]  /*5050*/  IMAD.U32 R32, R79.reuse, 0x10000, RZ ;  /* 0x000100004f207824 */ /* 0x040fe200078e00ff */
[----:B------:R-:W-:Y:S02]  /*5060*/  UMOV UR36, 0x400 ;  /* 0x0000040000247882 */ /* 0x000fe40000000000 */
[----:B------:R-:W1:Y:S01]  /*5070*/  LDC R71, c[0x0][0x370] ;  /* 0x0000dc00ff477b82 */ /* 0x000e620000000800 */
[----:B------:R-:W-:Y:S01]  /*5080*/  ULEA UR36, UR53, UR36, 0x18 ;  /* 0x0000002435247291 */ /* 0x000fe2000f8ec0ff */
[C---:B------:R-:W-:Y:S01]  /*5090*/  LOP3.LUT R7, R0.reuse, 0xe0, RZ, 0xc0, !PT ;  /* 0x000000e000077812 */ /* 0x040fe200078ec0ff */
[----:B------:R-:W-:Y:S01]  /*50a0*/  IMAD.SHL.U32 R5, R79, 0x10, RZ ;  /* 0x000000104f057824 */ /* 0x000fe200078e00ff */
[----:B------:R-:W-:Y:S01]  /*50b0*/  LOP3.LUT R0, R0, 0x100, RZ, 0xc0, !PT ;  /* 0x0000010000007812 */ /* 0x000fe200078ec0ff */
[----:B------:R-:W-:Y:S01]  /*50c0*/  IMAD.MOV.U32 R78, RZ, RZ, 0x8 ;  /* 0x00000008ff4e7424 */ /* 0x000fe200078e00ff */
[----:B------:R-:W-:Y:S01]  /*50d0*/  LOP3.LUT R72, R7, 0x1c, R72, 0xf8, !PT ;  /* 0x0000001c07487812 */ /* 0x000fe200078ef848 */
[----:B------:R-:W-:Y:S01]  /*50e0*/  IMAD.MOV.U32 R77, RZ, RZ, 0x10 ;  /* 0x00000010ff4d7424 */ /* 0x000fe200078e00ff */
[----:B------:R-:W2:Y:S01]  /*50f0*/  LDC R28, c[0x0][0xb0c] ;  /* 0x0002c300ff1c7b82 */ /* 0x000ea20000000800 */
[----:B------:R-:W-:Y:S01]  /*5100*/  SHF.R.U32.HI R7, RZ, 0x2, R79 ;  /* 0x00000002ff077819 */ /* 0x000fe2000001164f */
[----:B------:R-:W-:Y:S01]  /*5110*/  IMAD.MOV.U32 R30, RZ, RZ, RZ ;  /* 0x000000ffff1e7224 */ /* 0x000fe200078e00ff */
[----:B------:R-:W-:Y:S01]  /*5120*/  LOP3.LUT R32, R32, 0x600000, RZ, 0xc0, !PT ;  /* 0x0060000020207812 */ /* 0x000fe200078ec0ff */
[----:B------:R-:W-:Y:S01]  /*5130*/  IMAD.MOV.U32 R76, RZ, RZ, RZ ;  /* 0x000000ffff4c7224 */ /* 0x000fe200078e00ff */
[----:B------:R-:W-:Y:S01]  /*5140*/  LOP3.LUT R5, R0, 0x600, R5, 0xf8, !PT ;  /* 0x0000060000057812 */ /* 0x000fe200078ef805 */
[----:B------:R-:W-:Y:S01]  /*5150*/  IMAD.MOV.U32 R82, RZ, RZ, RZ ;  /* 0x000000ffff527224 */ /* 0x000fe200078e00ff */
[----:B------:R-:W-:Y:S01]  /*5160*/  LOP3.LUT R72, R72, 0x4, R7, 0x78, !PT ;  /* 0x0000000448487812 */ /* 0x000fe200078e7807 */
[----:B------:R-:W4:Y:S01]  /*5170*/  LDC R69, c[0x0][0xb20] ;  /* 0x0002c800ff457b82 */ /* 0x000f220000000800 */
[----:B------:R-:W3:Y:S01]  /*5180*/  LDS R3, [UR36+0x120] ;  /* 0x00012024ff037984 */ /* 0x000ee20008000800 */
[----:B------:R-:W-:Y:S01]  /*5190*/  LOP3.LUT R79, R79, 0x60, RZ, 0xc0, !PT ;  /* 0x000000604f4f7812 */ /* 0x000fe200078ec0ff */
[----:B------:R-:W-:Y:S01]  /*51a0*/  IMAD.MOV.U32 R75, RZ, RZ, RZ ;  /* 0x000000ffff4b7224 */ /* 0x000fe200078e00ff */
[----:B------:R-:W-:Y:S01]  /*51b0*/  LOP3.LUT R72, R5, R72, RZ, 0xfc, !PT ;  /* 0x0000004805487212 */ /* 0x000fe200078efcff */
[----:B------:R-:W1:Y:S01]  /*51c0*/  LDCU.64 UR56, c[0x0][0x348] ;  /* 0x00006900ff3877ac */ /* 0x000e620008000a00 */
[----:B------:R-:W-:-:S02]  /*51d0*/  SEL R78, R78, 0xfffffff8, !P1 ;  /* 0xfffffff84e4e7807 */ /* 0x000fc40004800000 */
[----:B------:R-:W1:Y:S01]  /*51e0*/  LDC R27, c[0x0][0xb30] ;  /* 0x0002cc00ff1b7b82 */ /* 0x000e620000000800 */
[----:B------:R-:W-:Y:S01]  /*51f0*/  SEL R77, R77, 0xfffffff0, !P2 ;  /* 0xfffffff04d4d7807 */ /* 0x000fe20005000000 */
[----:B------:R-:W1:Y:S01]  /*5200*/  LDCU.64 UR48, c[0x0][0x888] ;  /* 0x00011100ff3077ac */ /* 0x000e620008000a00 */
[----:B------:R-:W1:Y:S05]  /*5210*/  LDCU.64 UR50, c[0x0][0x890] ;  /* 0x00011200ff3277ac */ /* 0x000e6a0008000a00 */
[----:B------:R-:W1:Y:S01]  /*5220*/  LDC.64 R64, c[0x0][0xb10] ;  /* 0x0002c400ff407b82 */ /* 0x000e620000000a00 */
[----:B------:R-:W-:Y:S01]  /*5230*/  UMOV UR42, 0x1 ;  /* 0x00000001002a7882 */ /* 0x000fe20000000000 */
[----:B------:R-:W-:Y:S01]  /*5240*/  UMOV UR37, URZ ;  /* 0x000000ff00257c82 */ /* 0x000fe20008000000 */
[----:B------:R-:W-:Y:S01]  /*5250*/  UIADD3 UR54, UPT, UPT, UR36, 0x400, URZ ;  /* 0x0000040024367890 */ /* 0x000fe2000fffe0ff */
[----:B------:R-:W-:Y:S01]  /*5260*/  UMOV UR41, URZ ;  /* 0x000000ff00297c82 */ /* 0x000fe20008000000 */
[----:B------:R-:W-:-:S03]  /*5270*/  UMOV UR40, URZ ;  /* 0x000000ff00287c82 */ /* 0x000fc60008000000 */
[----:B------:R-:W1:Y:S08]  /*5280*/  LDC.64 R24, c[0x0][0xb18] ;  /* 0x0002c600ff187b82 */ /* 0x000e700000000a00 */
[----:B------:R-:W1:Y:S08]  /*5290*/  LDC.64 R22, c[0x0][0xb28] ;  /* 0x0002ca00ff167b82 */ /* 0x000e700000000a00 */
[----:B------:R-:W1:Y:S01]  /*52a0*/  LDC.64 R62, c[0x0][0x8b0] ;  /* 0x00022c00ff3e7b82 */ /* 0x000e620000000a00 */
[----:B---3--:R-:W-:-:S07]  /*52b0*/  IMAD.IADD R32, R3, 0x1, R32 ;  /* 0x0000000103207824 */ /* 0x008fce00078e0220 */
[----:B------:R-:W3:Y:S08]  /*52c0*/  LDC.64 R60, c[0x0][0x8a8] ;  /* 0x00022a00ff3c7b82 */ /* 0x000ef00000000a00 */
[----:B--2-4-:R-:W1:Y:S02]  /*52d0*/  LDC R70, c[0x0][0x374] ;  /* 0x0000dd00ff467b82 */ /* 0x014e640000000800 */
.L_x_113:
[C---:B------:R-:W-:Y:S02]  /*52e0*/  LEA R0, R82.reuse, UR36, 0x3 ;  /* 0x0000002452007c11 */ /* 0x040fe4000f8e18ff */
[----:B------:R-:W-:Y:S02]  /*52f0*/  SHF.L.U32 R3, R75, 0x1f, RZ ;  /* 0x0000001f4b037819 */ /* 0x000fe400000006ff */
[----:B-1----:R-:W-:Y:S02]  /*5300*/  LEA R16, R82, UR36, 0x4 ;  /* 0x0000002452107c11 */ /* 0x002fe4000f8e20ff */
[----:B------:R-:W2:Y:S02]  /*5310*/  SYNCS.PHASECHK.TRANS64.TRYWAIT P0, [R0+URZ+0x70], R3 ;  /* 0x00007003000075a7 */ /* 0x000ea400080011ff */
[----:B--2---:R-:W-:Y:S05]  /*5320*/  @!P0 BRA `(.L_x_83) ;  /* 0x0000002c00308947 */ /* 0x004fea0003800000 */
.L_x_153:
[----:B------:R-:W4:Y:S01]  /*5330*/  LDC.64 R12, c[0x0][0xb10] ;  /* 0x0002c400ff0c7b82 */ /* 0x000f220000000a00 */
[----:B------:R-:W3:Y:S01]  /*5340*/  LDS.128 R16, [R16+0x100] ;  /* 0x0001000010107984 */ /* 0x000ee20000000c00 */
[----:B-1----:R-:W-:Y:S01]  /*5350*/  ISETP.NE.AND P1, PT, R27, 0x1, PT ;  /* 0x000000011b00780c */ /* 0x002fe20003f25270 */
[----:B--2---:R-:W-:Y:S01]  /*5360*/  VIADD R0, R0, 0x80 ;  /* 0x0000008000007836 */ /* 0x004fe20000000000 */
[----:B------:R-:W-:Y:S04]  /*5370*/  ISETP.GE.AND P0, PT, R26, 0x1, PT ;  /* 0x000000011a00780c */ /* 0x000fe80003f06270 */
[----:B------:R-:W1:Y:S01]  /*5380*/  LDC.64 R10, c[0x0][0xb18] ;  /* 0x0002c600ff0a7b82 */ /* 0x000e620000000a00 */
[----:B------:R-:W-:Y:S01]  /*5390*/  PRMT R0, RZ, 0x654, R0 ;  /* 0x00000654ff007816 */ /* 0x000fe20000000000 */
[----:B------:R-:W-:Y:S01]  /*53a0*/  @!PT LDS RZ, [RZ] ;  /* 0x00000000fffff984 */ /* 0x000fe20000000800 */
[----:B------:R-:W-:Y:S01]  /*53b0*/  @!PT LDS RZ, [RZ] ;  /* 0x00000000fffff984 */ /* 0x000fe20000000800 */
[----:B------:R-:W-:Y:S01]  /*53c0*/  @!PT LDS RZ, [RZ] ;  /* 0x00000000fffff984 */ /* 0x000fe20000000800 */
[----:B------:R-:W-:Y:S01]  /*53d0*/  @!PT LDS RZ, [RZ] ;  /* 0x00000000fffff984 */ /* 0x000fe20000000800 */
[----:B------:R2:W-:Y:S06]  /*53e0*/  MEMBAR.ALL.CTA ;  /* 0x0000000000007992 */ /* 0x0005ec0000008000 */
[----:B--2---:R-:W2:Y:S01]  /*53f0*/  FENCE.VIEW.ASYNC.S ;  /* 0x00000000000073c6 */ /* 0x004ea20000000000 */
[----:B------:R-:W1:Y:S08]  /*5400*/  @!P1 LDC R14, c[0x0][0xb20] ;  /* 0x0002c800ff0e9b82 */ /* 0x000e700000000800 */
[----:B------:R-:W1:Y:S01]  /*5410*/  @!P1 LDC R9, c[0x0][0xb0c] ;  /* 0x0002c300ff099b82 */ /* 0x000e620000000800 */
[----:B--2---:R2:W-:Y:S01]  /*5420*/  SYNCS.ARRIVE.TRANS64.RED.A1T0 RZ, [R0+URZ], RZ ;  /* 0x000000ff00ff79a7 */ /* 0x0045e200081004ff */
[----:B---3--:R-:W-:Y:S04]  /*5430*/  LOP3.LUT P4, RZ, R18, 0x1, RZ, 0xc0, !PT ;  /* 0x0000000112ff7812 */ /* 0x008fe8000788c0ff */
[----:B------:R-:W-:Y:S09]  /*5440*/  P2R R80, PR, RZ, 0x10 ;  /* 0x00000010ff507803 */ /* 0x000ff20000000000 */
[----:B------:R-:W-:Y:S02]  /*5450*/  @P4 MOV R31, R16 ;  /* 0x00000010001f4202 */ /* 0x000fe40000000f00 */
[----:B------:R-:W-:Y:S01]  /*5460*/  @P4 LOP3.LUT R29, R17, 0xffff, RZ, 0xc0, !PT ;  /* 0x0000ffff111d4812 */ /* 0x000fe200078ec0ff */
[----:B--2-4-:R-:W-:Y:S06]  /*5470*/  @!P0 BRA `(.L_x_84) ;  /* 0x0000000000a48947 */ /* 0x014fec0003800000 */
[----:B------:R-:W-:Y:S01]  /*5480*/  IMAD.HI.U32 R36, R70, R25, RZ ;  /* 0x0000001946247227 */ /* 0x000fe200078e00ff */
[----:B------:R-:W-:Y:S02]  /*5490*/  ISETP.NE.AND P0, PT, R24, 0x1, PT ;  /* 0x000000011800780c */ /* 0x000fe40003f05270 */
[----:B------:R-:W-:Y:S01]  /*54a0*/  ISETP.NE.AND P2, PT, R26, 0x1, PT ;  /* 0x000000011a00780c */ /* 0x000fe20003f45270 */
[-C--:B------:R-:W-:Y:S01]  /*54b0*/  IMAD.HI.U32 R34, R71, R64.reuse, RZ ;  /* 0x0000004047227227 */ /* 0x080fe200078e00ff */
[----:B------:R-:W-:Y:S02]  /*54c0*/  SHF.R.U32.HI R37, RZ, R69, R36 ;  /* 0x00000045ff257219 */ /* 0x000fe40000011624 */
[----:B------:R-:W-:Y:S01]  /*54d0*/  ISETP.NE.AND P3, PT, R28, 0x1, PT ;  /* 0x000000011c00780c */ /* 0x000fe20003f65270 */
[----:B------:R-:W-:Y:S01]  /*54e0*/  IMAD.HI.U32 R40, R29, R25, RZ ;  /* 0x000000191d287227 */ /* 0x000fe200078e00ff */
[----:B------:R-:W-:Y:S02]  /*54f0*/  SHF.R.U32.HI R34, RZ, R65, R34 ;  /* 0x00000041ff227219 */ /* 0x000fe40000011622 */
[----:B------:R-:W-:Y:S01]  /*5500*/  SEL R3, R70, R37, !P0 ;  /* 0x0000002546037207 */ /* 0x000fe20004000000 */
[----:B------:R-:W-:Y:S01]  /*5510*/  IMAD.HI.U32 R38, R31, R64, RZ ;  /* 0x000000401f267227 */ /* 0x000fe200078e00ff */
[----:B------:R-:W-:Y:S03]  /*5520*/  SEL R7, R71, R34, !P3 ;  /* 0x0000002247077207 */ /* 0x000fe60005800000 */
[-C--:B------:R-:W-:Y:S01]  /*5530*/  IMAD.HI.U32 R34, R3, R22.reuse, RZ ;  /* 0x0000001603227227 */ /* 0x080fe200078e00ff */
[----:B------:R-:W-:Y:S03]  /*5540*/  SHF.R.U32.HI R38, RZ, R65, R38 ;  /* 0x00000041ff267219 */ /* 0x000fe60000011626 */
[----:B------:R-:W-:Y:S01]  /*5550*/  IMAD.HI.U32 R36, R7, R22, RZ ;  /* 0x0000001607247227 */ /* 0x000fe200078e00ff */
[----:B------:R-:W-:Y:S02]  /*5560*/  @P2 SHF.R.U32.HI R3, RZ, R23, R34 ;  /* 0x00000017ff032219 */ /* 0x000fe40000011622 */
[----:B------:R-:W-:Y:S02]  /*5570*/  SHF.R.U32.HI R34, RZ, R69, R40 ;  /* 0x00000045ff227219 */ /* 0x000fe40000011628 */
[----:B------:R-:W-:Y:S01]  /*5580*/  @P2 SHF.R.U32.HI R7, RZ, R23, R36 ;  /* 0x00000017ff072219 */ /* 0x000fe20000011624 */
[C---:B------:R-:W-:Y:S01]  /*5590*/  IMAD R2, R26.reuse, R3, RZ ;  /* 0x000000031a027224 */ /* 0x040fe200078e02ff */
[----:B------:R-:W-:Y:S02]  /*55a0*/  SEL R5, R29, R34, !P0 ;  /* 0x000000221d057207 */ /* 0x000fe40004000000 */
[----:B------:R-:W-:Y:S01]  /*55b0*/  SEL R3, R31, R38, !P3 ;  /* 0x000000261f037207 */ /* 0x000fe20005800000 */
[----:B------:R-:W-:Y:S01]  /*55c0*/  IMAD R4, R26, R7, RZ ;  /* 0x000000071a047224 */ /* 0x000fe200078e02ff */
[C---:B------:R-:W-:Y:S01]  /*55d0*/  ISETP.GE.AND P0, PT, R5.reuse, R2, PT ;  /* 0x000000020500720c */ /* 0x040fe20003f06270 */
[----:B------:R-:W-:Y:S03]  /*55e0*/  IMAD.HI.U32 R6, R5, R22, RZ ;  /* 0x0000001605067227 */ /* 0x000fe600078e00ff */
[----:B------:R-:W-:Y:S01]  /*55f0*/  ISETP.GE.OR P0, PT, R3, R4, P0 ;  /* 0x000000040300720c */ /* 0x000fe20000706670 */
[----:B------:R-:W-:Y:S01]  /*5600*/  IMAD.MOV R4, RZ, RZ, -R3 ;  /* 0x000000ffff047224 */ /* 0x000fe200078e0a03 */
[-C--:B------:R-:W-:Y:S03]  /*5610*/  SHF.R.U32.HI R6, RZ, R23.reuse, R6 ;  /* 0x00000017ff067219 */ /* 0x080fe60000011606 */
[----:B------:R-:W-:Y:S01]  /*5620*/  IMAD R31, R28, R4, R31 ;  /* 0x000000041c1f7224 */ /* 0x000fe200078e021f */
[----:B------:R-:W-:Y:S05]  /*5630*/  SEL R15, R5, R6, !P2 ;  /* 0x00000006050f7207 */ /* 0x000fea0005000000 */
[----:B------:R-:W-:Y:S02]  /*5640*/  IMAD.MOV R6, RZ, RZ, -R15 ;  /* 0x000000ffff067224 */ /* 0x000fe400078e0a0f */
[C---:B------:R-:W-:Y:S04]  /*5650*/  @!P0 IMAD.HI.U32 R2, R3.reuse, R22, RZ ;  /* 0x0000001603028227 */ /* 0x040fe800078e00ff */
[----:B------:R-:W-:Y:S01]  /*5660*/  IMAD R6, R26, R6, R5 ;  /* 0x000000061a067224 */ /* 0x000fe200078e0205 */
[----:B------:R-:W-:Y:S04]  /*5670*/  @!P0 SHF.R.U32.HI R2, RZ, R23, R2 ;  /* 0x00000017ff028219 */ /* 0x000fe80000011602 */
[----:B------:R-:W-:Y:S02]  /*5680*/  @!P0 SEL R0, R3, R2, !P2 ;  /* 0x0000000203008207 */ /* 0x000fe40005000000 */
[----:B------:R-:W-:Y:S02]  /*5690*/  IADD3 R2, PT, PT, -R5, RZ, RZ ;  /* 0x000000ff05027210 */ /* 0x000fe40007ffe1ff */
[----:B------:R-:W-:Y:S01]  /*56a0*/  @!P0 IADD3 R8, PT, PT, R15, -R0, RZ ;  /* 0x800000000f088210 */ /* 0x000fe20007ffe0ff */
[----:B------:R-:W-:Y:S02]  /*56b0*/  @!P0 IMAD R0, R7, R6, R0 ;  /* 0x0000000607008224 */ /* 0x000fe400078e0200 */
[----:B------:R-:W-:Y:S02]  /*56c0*/  IMAD R29, R24, R2, R29 ;  /* 0x00000002181d7224 */ /* 0x000fe400078e021d */
[----:B------:R-:W-:Y:S02]  /*56d0*/  @!P0 IMAD R5, R8, R26, R3 ;  /* 0x0000001a08058224 */ /* 0x000fe400078e0203 */
[----:B------:R-:W-:Y:S04]  /*56e0*/  @!P0 IMAD.MOV.U32 R3, RZ, RZ, R0 ;  /* 0x000000ffff038224 */ /* 0x000fe800078e0000 */
[----:B------:R-:W-:Y:S02]  /*56f0*/  IMAD R31, R3, R28, R31 ;  /* 0x0000001c031f7224 */ /* 0x000fe400078e021f */
[----:B------:R-:W-:Y:S07]  /*5700*/  IMAD R29, R5, R24, R29 ;  /* 0x00000018051d7224 */ /* 0x000fee00078e021d */
.L_x_84:
[----:B-1----:R-:W-:Y:S01]  /*5710*/  @!P1 ISETP.NE.AND P0, PT, R10, 0x1, PT ;  /* 0x000000010a00980c */ /* 0x002fe20003f05270 */
[----:B------:R-:W-:Y:S01]  /*5720*/  @!P1 IMAD.HI.U32 R0, R31, R12, RZ ;  /* 0x0000000c1f009227 */ /* 0x000fe200078e00ff */
[----:B------:R-:W-:Y:S01]  /*5730*/  @!P1 ISETP.NE.AND P2, PT, R9, 0x1, PT ;  /* 0x000000010900980c */ /* 0x000fe20003f45270 */
[----:B------:R-:W-:Y:S01]  /*5740*/  ULOP3.LUT UP0, URZ, UR54, 0x3f0, URZ, 0xc0, !UPT ;  /* 0x000003f036ff7892 */ /* 0x000fe2000f80c0ff */
[----:B------:R-:W-:Y:S01]  /*5750*/  R2UR UR5, R21 ;  /* 0x00000000150572ca */ /* 0x000fe200000e0000 */
[----:B------:R-:W-:Y:S01]  /*5760*/  @!P1 IMAD.HI.U32 R3, R29, R11, RZ ;  /* 0x0000000b1d039227 */ /* 0x000fe200078e00ff */
[----:B------:R-:W-:Y:S02]  /*5770*/  @!P1 SHF.R.U32.HI R0, RZ, R13, R0 ;  /* 0x0000000dff009219 */ /* 0x000fe40000011600 */
[----:B------:R-:W-:Y:S01]  /*5780*/  R2UR UR4, R20 ;  /* 0x00000000140472ca */ /* 0x000fe200000e0000 */
[----:B------:R-:W-:Y:S01]  /*5790*/  VIADD R82, R82, 0x1 ;  /* 0x0000000152527836 */ /* 0x000fe20000000000 */
[----:B------:R-:W-:Y:S02]  /*57a0*/  @!P1 SHF.R.U32.HI R2, RZ, R14, R3 ;  /* 0x0000000eff029219 */ /* 0x000fe40000011603 */
[----:B------:R-:W-:Y:S02]  /*57b0*/  @!P1 SEL R3, R31, R0, !P2 ;  /* 0x000000001f039207 */ /* 0x000fe40005000000 */
[----:B------:R-:W-:Y:S02]  /*57c0*/  @!P1 SEL R2, R29, R2, !P0 ;  /* 0x000000021d029207 */ /* 0x000fe40004000000 */
[----:B------:R-:W-:Y:S01]  /*57d0*/  @P4 SHF.R.U32.HI R74, RZ, 0x10, R17 ;  /* 0x00000010ff4a4819 */ /* 0x000fe20000011611 */
[----:B------:R-:W-:Y:S02]  /*57e0*/  USHF.L.U32 UR46, UR5, 0x6, URZ ;  /* 0x00000006052e7899 */ /* 0x000fe400080006ff */
[----:B------:R-:W-:Y:S02]  /*57f0*/  @!P1 IMAD.IADD R0, R2, 0x1, -R3 ;  /* 0x0000000102009824 */ /* 0x000fe400078e0a03 */
[----:B------:R-:W-:Y:S01]  /*5800*/  @!P1 IMAD.IADD R2, R3, 0x1, -R2 ;  /* 0x0000000103029824 */ /* 0x000fe200078e0a02 */
[----:B------:R-:W-:Y:S01]  /*5810*/  USHF.L.U32 UR45, UR4, 0x6, URZ ;  /* 0x00000006042d7899 */ /* 0x000fe200080006ff */
[----:B------:R-:W-:Y:S02]  /*5820*/  @!P1 IMAD R31, R0, R9, R31 ;  /* 0x00000009001f9224 */ /* 0x000fe400078e021f */
[----:B------:R-:W-:Y:S01]  /*5830*/  @!P1 IMAD R29, R2, R10, R29 ;  /* 0x0000000a021d9224 */ /* 0x000fe200078e021d */
[----:B------:R-:W-:Y:S08]  /*5840*/  BRA.U !UP0, `(.L_x_85) ;  /* 0x00000001087c7547 */ /* 0x000ff0000b800000 */
[----:B------:R-:W1:Y:S01]  /*5850*/  LDCU.64 UR8, c[0x4][0x80] ;  /* 0x01001000ff0877ac */ /* 0x000e620008000a00 */
[----:B------:R-:W-:Y:S01]  /*5860*/  MOV R2, 0x0 ;  /* 0x0000000000027802 */ /* 0x000fe20000000f00 */
[----:B------:R-:W-:Y:S02]  /*5870*/  HFMA2 R12, -RZ, RZ, 0, 5.9604644775390625e-08 ;  /* 0x00000001ff0c7431 */ /* 0x000fe400000001ff */
[----:B------:R-:W-:Y:S01]  /*5880*/  IMAD.MOV.U32 R8, RZ, RZ, 0x70 ;  /* 0x00000070ff087424 */ /* 0x000fe200078e00ff */
[----:B------:R2:W3:Y:S01]  /*5890*/  LDC.64 R14, c[0x4][R2] ;  /* 0x01000000020e7b82 */ /* 0x0004e20000000a00 */
[----:B------:R-:W4:Y:S01]  /*58a0*/  LDCU.64 UR6, c[0x4][0x88] ;  /* 0x01001100ff0677ac */ /* 0x000f220008000a00 */
[----:B------:R-:W-:Y:S01]  /*58b0*/  IMAD.MOV.U32 R13, RZ, RZ, RZ ;  /* 0x000000ffff0d7224 */ /* 0x000fe200078e00ff */
[----:B------:R-:W2:Y:S01]  /*58c0*/  LDCU.64 UR4, c[0x4][0x8] ;  /* 0x01000100ff0477ac */ /* 0x000ea20008000a00 */
[----:B-1----:R-:W-:Y:S01]  /*58d0*/  MOV R5, UR9 ;  /* 0x0000000900057c02 */ /* 0x002fe20008000f00 */
[----:B------:R-:W-:Y:S01]  /*58e0*/  IMAD.U32 R4, RZ, RZ, UR8 ;  /* 0x00000008ff047e24 */ /* 0x000fe2000f8e00ff */
[----:B----4-:R-:W-:Y:S01]  /*58f0*/  MOV R7, UR7 ;  /* 0x0000000700077c02 */ /* 0x010fe20008000f00 */
[----:B------:R-:W-:Y:S01]  /*5900*/  IMAD.U32 R6, RZ, RZ, UR6 ;  /* 0x00000006ff067e24 */ /* 0x000fe2000f8e00ff */
[----:B--2---:R-:W-:Y:S01]  /*5910*/  MOV R11, UR5 ;  /* 0x00000005000b7c02 */ /* 0x004fe20008000f00 */
[----:B------:R-:W-:Y:S02]  /*5920*/  IMAD.U32 R10, RZ, RZ, UR4 ;  /* 0x00000004ff0a7e24 */ /* 0x000fe4000f8e00ff */
[----:B------:R-:W-:Y:S07]  /*5930*/  LEPC R20, `(.L_x_86) ;  /* 0x000000001014794e */ /* 0x000fee0000000000 */
[----:B---3-5:R-:W-:Y:S05]  /*5940*/  CALL.ABS.NOINC R14 ;  /* 0x000000000e007343 */ /* 0x028fea0003c00000 */
.L_x_86:
[----:B------:R-:W1:Y:S01]  /*5950*/  LDCU.64 UR8, c[0x4][0x80] ;  /* 0x01001000ff0877ac */ /* 0x000e620008000a00 */
[----:B------:R-:W2:Y:S01]  /*5960*/  LDC.64 R2, c[0x4][R2] ;  /* 0x0100000002027b82 */ /* 0x000ea20000000a00 */
[----:B------:R-:W-:Y:S02]  /*5970*/  HFMA2 R12, -RZ, RZ, 0, 5.9604644775390625e-08 ;  /* 0x00000001ff0c7431 */ /* 0x000fe400000001ff */
[----:B------:R-:W-:Y:S02]  /*5980*/  IMAD.MOV.U32 R8, RZ, RZ, 0x70 ;  /* 0x00000070ff087424 */ /* 0x000fe400078e00ff */
[----:B------:R-:W-:Y:S01]  /*5990*/  IMAD.MOV.U32 R13, RZ, RZ, RZ ;  /* 0x000000ffff0d7224 */ /* 0x000fe200078e00ff */
[----:B------:R-:W3:Y:S01]  /*59a0*/  LDCU.64 UR6, c[0x4][0x88] ;  /* 0x01001100ff0677ac */ /* 0x000ee20008000a00 */
[----:B------:R-:W4:Y:S01]  /*59b0*/  LDCU.64 UR4, c[0x4][0x8] ;  /* 0x01000100ff0477ac */ /* 0x000f220008000a00 */
[----:B-1----:R-:W-:Y:S02]  /*59c0*/  MOV R4, UR8 ;  /* 0x0000000800047c02 */ /* 0x002fe40008000f00 */
[----:B------:R-:W-:Y:S02]  /*59d0*/  MOV R5, UR9 ;  /* 0x0000000900057c02 */ /* 0x000fe40008000f00 */
[----:B---3--:R-:W-:Y:S01]  /*59e0*/  MOV R7, UR7 ;  /* 0x0000000700077c02 */ /* 0x008fe20008000f00 */
[----:B------:R-:W-:Y:S01]  /*59f0*/  IMAD.U32 R6, RZ, RZ, UR6 ;  /* 0x00000006ff067e24 */ /* 0x000fe2000f8e00ff */
[----:B----4-:R-:W-:Y:S01]  /*5a00*/  MOV R11, UR5 ;  /* 0x00000005000b7c02 */ /* 0x010fe20008000f00 */
[----:B------:R-:W-:Y:S02]  /*5a10*/  IMAD.U32 R10, RZ, RZ, UR4 ;  /* 0x00000004ff0a7e24 */ /* 0x000fe4000f8e00ff */
[----:B------:R-:W-:Y:S07]  /*5a20*/  LEPC R20, `(.L_x_85) ;  /* 0x000000001014794e */ /* 0x000fee0000000000 */
[----:B--2---:R-:W-:Y:S05]  /*5a30*/  CALL.ABS.NOINC R2 ;  /* 0x0000000002007343 */ /* 0x004fea0003c00000 */
.L_x_85:
[----:B------:R-:W-:Y:S01]  /*5a40*/  ISETP.NE.U32.AND P4, PT, R62, RZ, PT ;  /* 0x000000ff3e00720c */ /* 0x000fe20003f85070 */
[----:B------:R-:W-:Y:S01]  /*5a50*/  UISETP.NE.AND UP2, UPT, UR43, URZ, UPT ;  /* 0x000000ff2b00728c */ /* 0x000fe2000bf45270 */
[----:B------:R-:W-:Y:S01]  /*5a60*/  ISETP.NE.U32.AND P2, PT, RZ, UR48, PT ;  /* 0x00000030ff007c0c */ /* 0x000fe2000bf45070 */
[----:B------:R-:W-:Y:S01]  /*5a70*/  UISETP.NE.U32.AND UP1, UPT, UR50, URZ, UPT ;  /* 0x000000ff3200728c */ /* 0x000fe2000bf25070 */
[----:B------:R-:W-:Y:S01]  /*5a80*/  ISETP.NE.AND.EX P4, PT, R63, RZ, PT, P4 ;  /* 0x000000ff3f00720c */ /* 0x000fe20003f85340 */
[----:B------:R-:W-:Y:S01]  /*5a90*/  UPLOP3.LUT UP0, UPT, UPT, UPT, UPT, 0x40, 0x4 ;  /* 0x000000000004789c */ /* 0x000fe20003f0e870 */
[----:B------:R-:W-:Y:S01]  /*5aa0*/  ISETP.NE.AND.EX P2, PT, RZ, UR49, PT, P2 ;  /* 0x00000031ff007c0c */ /* 0x000fe2000bf45320 */
[----:B------:R-:W-:Y:S01]  /*5ab0*/  UISETP.NE.AND.EX UP1, UPT, UR51, URZ, UPT, UP1 ;  /* 0x000000ff3300728c */ /* 0x000fe2000bf25310 */
[----:B------:R-:W-:Y:S04]  /*5ac0*/  PLOP3.LUT P1, PT, PT, PT, UP2, 0x80, 0x8 ;  /* 0x000000000008781c */ /* 0x000fe80003f2f028 */
[----:B------:R-:W-:Y:S06]  /*5ad0*/  @UP2 UPLOP3.LUT UP0, UPT, UPT, UPT, UP1, 0x80, 0x8 ;  /* 0x000000000008289c */ /* 0x000fec0003f0f010 */
[----:B------:R-:W-:Y:S01]  /*5ae0*/  PLOP3.LUT P0, PT, PT, PT, UP0, 0x80, 0x8 ;  /* 0x000000000008781c */ /* 0x000fe20003f0f008 */
[----:B------:R-:W-:Y:S01]  /*5af0*/  @!UPT UIADD3 URZ, UPT, UPT, URZ, URZ, URZ ;  /* 0x000000fffffff290 */ /* 0x000fe2000fffe0ff */
[----:B------:R-:W-:Y:S11]  /*5b00*/  BRA.U !UP1, `(.L_x_87) ;  /* 0x0000000109387547 */ /* 0x000ff6000b800000 */
[----:B------:R-:W-:Y:S01]  /*5b10*/  UISETP.NE.U32.AND UP0, UPT, UR48, URZ, UPT ;  /* 0x000000ff3000728c */ /* 0x000fe2000bf05070 */
[----:B------:R-:W-:Y:S02]  /*5b20*/  HFMA2 R0, -RZ, RZ, 0, 5.9604644775390625e-08 ;  /* 0x00000001ff007431 */ /* 0x000fe400000001ff */
[----:B------:R-:W-:Y:S01]  /*5b30*/  IMAD.MOV.U32 R67, RZ, RZ, 0x1 ;  /* 0x00000001ff437424 */ /* 0x000fe200078e00ff */
[----:B------:R-:W-:Y:S06]  /*5b40*/  UISETP.NE.AND.EX UP0, UPT, UR49, URZ, UPT, UP0 ;  /* 0x000000ff3100728c */ /* 0x000fec000bf05300 */
[----:B------:R-:W-:Y:S05]  /*5b50*/  PLOP3.LUT P3, PT, PT, PT, UP0, 0x80, 0x8 ;  /* 0x000000000008781c */ /* 0x000fea0003f6f008 */
[----:B------:R-:W1:Y:S01]  /*5b60*/  @UP0 LDCU.64 UR4, c[0x0][0x888] ;  /* 0x00011100ff0407ac */ /* 0x000e620008000a00 */
[----:B------:R-:W-:Y:S07]  /*5b70*/  @UP0 UIMAD UR6, UR52, UR50, URZ ;  /* 0x00000032340602a4 */ /* 0x000fee000f8e02ff */
[----:B------:R-:W-:Y:S01]  /*5b80*/  @!P3 PRMT R67, R0, 0x7610, R67 ;  /* 0x000076100043b816 */ /* 0x000fe20000000043 */
[----:B-1----:R-:W-:Y:S06]  /*5b90*/  @UP0 UIMAD.WIDE UR4, UR6, 0x4, UR4 ;  /* 0x00000004060408a5 */ /* 0x002fec000f8e0204 */
[----:B------:R-:W-:Y:S01]  /*5ba0*/  IMAD.U32 R2, RZ, RZ, UR4 ;  /* 0x00000004ff027e24 */ /* 0x000fe2000f8e00ff */
[----:B------:R-:W-:Y:S04]  /*5bb0*/  MOV R3, UR5 ;  /* 0x0000000500037c02 */ /* 0x000fe80008000f00 */
[----:B------:R-:W1:Y:S01]  /*5bc0*/  @!UP0 LDCU UR4, c[0x0][0x880] ;  /* 0x00011000ff0487ac */ /* 0x000e620008000800 */
[----:B-----5:R2:W5:Y:S02]  /*5bd0*/  @P3 LDG.E R35, desc[UR58][R2.64] ;  /* 0x0000003a02233981 */ /* 0x020564000c1e1900 */
[----:B-12---:R-:W-:Y:S02]  /*5be0*/  @!P3 IMAD.U32 R35, RZ, RZ, UR4 ;  /* 0x00000004ff23be24 */ /* 0x006fe4000f8e00ff */
.L_x_87:
[----:B------:R-:W-:Y:S05]  /*5bf0*/  @!P4 BRA `(.L_x_88) ;  /* 0x000000000020c947 */ /* 0x000fea0003800000 */
[----:B------:R-:W-:Y:S04]  /*5c00*/  ISETP.NE.U32.AND P3, PT, R60, RZ, PT ;  /* 0x000000ff3c00720c */ /* 0x000fe80003f65070 */
[----:B------:R-:W-:Y:S11]  /*5c10*/  ISETP.NE.AND.EX P3, PT, R61, RZ, PT, P3 ;  /* 0x000000ff3d00720c */ /* 0x000ff60003f65330 */
[----:B------:R-:W-:Y:S02]  /*5c20*/  @!UPT UIADD3 URZ, UPT, UPT, URZ, URZ, URZ ;  /* 0x000000fffffff290 */ /* 0x000fe4000fffe0ff */
[----:B------:R-:W1:Y:S01]  /*5c30*/  @P3 LDC.64 R2, c[0x0][0x8a8] ;  /* 0x00022a00ff023b82 */ /* 0x000e620000000a00 */
[----:B------:R-:W-:Y:S04]  /*5c40*/  @P3 IMAD R0, R62, UR52, RZ ;  /* 0x000000343e003c24 */ /* 0x000fe8000f8e02ff */
[----:B-1----:R-:W-:Y:S05]  /*5c50*/  @P3 IMAD.WIDE R2, R0, 0x4, R2 ;  /* 0x0000000400023825 */ /* 0x002fea00078e0202 */
[----:B-----5:R1:W5:Y:S02]  /*5c60*/  @P3 LDG.E R33, desc[UR58][R2.64] ;  /* 0x0000003a02213981 */ /* 0x020364000c1e1900 */
[----:B-1----:R-:W2:Y:S02]  /*5c70*/  @!P3 LDC R33, c[0x0][0x8a0] ;  /* 0x00022800ff21bb82 */ /* 0x002ea40000000800 */
.L_x_88:
[----:B-----5:R-:W-:Y:S01]  /*5c80*/  FSETP.NEU.AND P3, PT, R35, RZ, PT ;  /* 0x000000ff2300720b */ /* 0x020fe20003f6d000 */
[----:B------:R-:W-:Y:S01]  /*5c90*/  ULOP3.LUT UR4, UR42, 0x1, URZ, 0x3c, !UPT ;  /* 0x000000012a047892 */ /* 0x000fe2000f8e3cff */
[----:B------:R-:W-:Y:S01]  /*5ca0*/  SEL R9, RZ, 0xffffffff, P2 ;  /* 0xffffffffff097807 */ /* 0x000fe20001000000 */
[----:B------:R-:W-:Y:S01]  /*5cb0*/  BSSY B1, `(.L_x_89) ;  /* 0x000004d000017945 */ /* 0x000fe20003800000 */
[----:B------:R-:W-:Y:S01]  /*5cc0*/  @P1 LOP3.LUT P2, RZ, R67, 0xff, RZ, 0xc0, !PT ;  /* 0x000000ff43ff1812 */ /* 0x000fe2000784c0ff */
[----:B------:R-:W-:Y:S01]  /*5cd0*/  IMAD.MOV.U32 R87, RZ, RZ, 0x1 ;  /* 0x00000001ff577424 */ /* 0x000fe200078e00ff */
[----:B------:R-:W-:Y:S01]  /*5ce0*/  @P1 SEL R2, RZ, 0xffffffff, P3 ;  /* 0xffffffffff021807 */ /* 0x000fe20001800000 */
[----:B------:R-:W-:Y:S01]  /*5cf0*/  IMAD.U32 R42, RZ, RZ, UR4 ;  /* 0x00000004ff2a7e24 */ /* 0x000fe2000f8e00ff */
[----:B------:R-:W-:Y:S01]  /*5d00*/  LEA R84, R30, UR36, 0x3 ;  /* 0x000000241e547c11 */ /* 0x000fe2000f8e18ff */
[----:B------:R-:W-:Y:S01]  /*5d10*/  IMAD.U32 R43, RZ, RZ, UR37 ;  /* 0x00000025ff2b7e24 */ /* 0x000fe2000f8e00ff */
[----:B------:R-:W-:Y:S02]  /*5d20*/  @P0 SEL R2, R9, R2, !P2 ;  /* 0x0000000209020207 */ /* 0x000fe40005000000 */
[----:B------:R-:W-:Y:S02]  /*5d30*/  CS2R R46, SRZ ;  /* 0x00000000002e7805 */ /* 0x000fe4000001ff00 */
[----:B------:R-:W-:Y:S02]  /*5d40*/  SHF.L.U32 R7, R76, 0x1f, RZ ;  /* 0x0000001f4c077819 */ /* 0x000fe400000006ff */
[----:B------:R-:W-:Y:S02]  /*5d50*/  CS2R R44, SRZ ;  /* 0x00000000002c7805 */ /* 0x000fe4000001ff00 */
[----:B------:R-:W-:Y:S02]  /*5d60*/  @P1 LOP3.LUT R2, R2, 0x1, RZ, 0xc0, !PT ;  /* 0x0000000102021812 */ /* 0x000fe400078ec0ff */
[----:B------:R-:W-:Y:S02]  /*5d70*/  CS2R R50, SRZ ;  /* 0x0000000000327805 */ /* 0x000fe4000001ff00 */
[----:B------:R-:W-:Y:S02]  /*5d80*/  PLOP3.LUT P2, PT, PT, PT, UP1, 0x80, 0x8 ;  /* 0x000000000008781c */ /* 0x000fe40003f4f018 */
[----:B------:R-:W-:Y:S02]  /*5d90*/  CS2R R48, SRZ ;  /* 0x0000000000307805 */ /* 0x000fe4000001ff00 */
[----:B------:R-:W-:Y:S01]  /*5da0*/  ISETP.NE.U32.OR P5, PT, R2, 0x1, !P1 ;  /* 0x000000010200780c */ /* 0x000fe20004fa5470 */
[----:B------:R-:W-:Y:S01]  /*5db0*/  IMAD.U32 R2, RZ, RZ, UR37 ;  /* 0x00000025ff027e24 */ /* 0x000fe2000f8e00ff */
[----:B------:R-:W-:Y:S02]  /*5dc0*/  LEA.HI R5, R30, R30, RZ, 0x1 ;  /* 0x0000001e1e057211 */ /* 0x000fe400078f08ff */
[----:B------:R-:W-:Y:S02]  /*5dd0*/  CS2R R54, SRZ ;  /* 0x0000000000367805 */ /* 0x000fe4000001ff00 */
[----:B------:R-:W-:Y:S02]  /*5de0*/  LOP3.LUT P4, R81, R67, 0xff, RZ, 0xc0, !PT ;  /* 0x000000ff43517812 */ /* 0x000fe4000788c0ff */
[----:B------:R-:W-:Y:S02]  /*5df0*/  CS2R R52, SRZ ;  /* 0x0000000000347805 */ /* 0x000fe4000001ff00 */
[----:B------:R-:W-:Y:S01]  /*5e00*/  LEA R0, R2, UR36, 0x3 ;  /* 0x0000002402007c11 */ /* 0x000fe2000f8e18ff */
[C---:B------:R-:W-:Y:S01]  /*5e10*/  IMAD.SHL.U32 R3, R5.reuse, 0x20, RZ ;  /* 0x0000002005037824 */ /* 0x040fe200078e00ff */
[----:B------:R-:W-:Y:S02]  /*5e20*/  SEL R2, RZ, 0xffffffff, P3 ;  /* 0xffffffffff027807 */ /* 0x000fe40001800000 */
[----:B------:R-:W-:Y:S02]  /*5e30*/  CS2R R58, SRZ ;  /* 0x00000000003a7805 */ /* 0x000fe4000001ff00 */
[----:B------:R-:W-:Y:S02]  /*5e40*/  LOP3.LUT R5, R5, 0xffe, RZ, 0xc0, !PT ;  /* 0x00000ffe05057812 */ /* 0x000fe400078ec0ff */
[----:B------:R-:W-:Y:S02]  /*5e50*/  CS2R R56, SRZ ;  /* 0x0000000000387805 */ /* 0x000fe4000001ff00 */
[----:B------:R-:W-:Y:S02]  /*5e60*/  @P2 SEL R2, R9, R2, !P4 ;  /* 0x0000000209022207 */ /* 0x000fe40006000000 */
[----:B------:R-:W-:Y:S01]  /*5e70*/  @P5 SHF.L.U32 R11, R42, 0x1f, RZ ;  /* 0x0000001f2a0b5819 */ /* 0x000fe200000006ff */
[----:B------:R-:W-:Y:S01]  /*5e80*/  IMAD.IADD R34, R30, 0x1, -R5 ;  /* 0x000000011e227824 */ /* 0x000fe200078e0a05 */
[----:B------:R-:W-:Y:S02]  /*5e90*/  LOP3.LUT R3, R3, 0xffffffc0, RZ, 0xc0, !PT ;  /* 0xffffffc003037812 */ /* 0x000fe400078ec0ff */
[----:B------:R-:W1:Y:S01]  /*5ea0*/  @P5 SYNCS.PHASECHK.TRANS64.TRYWAIT P1, [R0+URZ+0x30], R11 ;  /* 0x0000300b000055a7 */ /* 0x000e6200080211ff */
[----:B------:R-:W-:Y:S02]  /*5eb0*/  LOP3.LUT R2, R2, 0x1, RZ, 0xc0, !PT ;  /* 0x0000000102027812 */ /* 0x000fe400078ec0ff */
[----:B------:R-:W-:Y:S01]  /*5ec0*/  IMAD.IADD R3, R32, 0x1, R3 ;  /* 0x0000000120037824 */ /* 0x000fe200078e0203 */
[----:B------:R-:W-:Y:S02]  /*5ed0*/  P2R R83, PR, RZ, 0x20 ;  /* 0x00000020ff537803 */ /* 0x000fe40000000000 */
[----:B------:R-:W-:Y:S01]  /*5ee0*/  ISETP.NE.U32.AND P2, PT, R2, 0x1, PT ;  /* 0x000000010200780c */ /* 0x000fe20003f45070 */
[----:B------:R-:W-:Y:S03]  /*5ef0*/  IMAD R34, R34, 0x100000, R3 ;  /* 0x0010000022227824 */ /* 0x000fe600078e0203 */
[----:B------:R-:W-:Y:S01]  /*5f00*/  P2R R88, PR, RZ, 0x4 ;  /* 0x00000004ff587803 */ /* 0x000fe20000000000 */
[----:B------:R3:W4:Y:S01]  /*5f10*/  SYNCS.PHASECHK.TRANS64.TRYWAIT P0, [R84+URZ+0x90], R7 ;  /* 0x00009007540075a7 */ /* 0x00072200080011ff */
[----:B-1----:R-:W-:Y:S01]  /*5f20*/  @P5 SEL R87, RZ, 0x1, !P1 ;  /* 0x00000001ff575807 */ /* 0x002fe20004800000 */
[----:B---3--:R-:W-:Y:S06]  /*5f30*/  @!P5 BRA `(.L_x_90) ;  /* 0x000000000090d947 */ /* 0x008fec0003800000 */
[----:B------:R-:W-:Y:S01]  /*5f40*/  HFMA2 R55, -RZ, RZ, 0, 0 ;  /* 0x00000000ff377431 */ /* 0x000fe200000001ff */
[----:B------:R-:W-:Y:S01]  /*5f50*/  ISETP.NE.AND P1, PT, R87, RZ, PT ;  /* 0x000000ff5700720c */ /* 0x000fe20003f25270 */
[----:B------:R-:W-:Y:S01]  /*5f60*/  IMAD.U32 R3, RZ, RZ, UR37 ;  /* 0x00000025ff037e24 */ /* 0x000fe2000f8e00ff */
[----:B------:R-:W-:Y:S11]  /*5f70*/  BSSY B0, `(.L_x_91) ;  /* 0x0000005000007945 */ /* 0x000ff60003800000 */
[----:B------:R-:W-:Y:S05]  /*5f80*/  @P1 BRA `(.L_x_92) ;  /* 0x00000000000c1947 */ /* 0x000fea0003800000 */
[----:B------:R-:W-:Y:S04]  /*5f90*/  SHF.L.U32 R5, R42, 0x1f, RZ ;  /* 0x0000001f2a057819 */ /* 0x000fe800000006ff */
[----:B------:R-:W1:Y:S02]  /*5fa0*/  SYNCS.PHASECHK.TRANS64.TRYWAIT P1, [R0+URZ+0x30], R5 ;  /* 0x00003005000075a7 */ /* 0x000e6400080211ff */
[----:B-1----:R-:W-:Y:S05]  /*5fb0*/  @!P1 BRA `(.L_x_93) ;  /* 0x0000002000209947 */ /* 0x002fea0003800000 */
.L_x_92:
[----:B------:R-:W-:Y:S05]  /*5fc0*/  BSYNC B0 ;  /* 0x0000000000007941 */ /* 0x000fea0003800000 */
.L_x_91:
[----:B------:R-:W-:Y:S01]  /*5fd0*/  ISETP.NE.AND P1, PT, R88, RZ, PT ;  /* 0x000000ff5800720c */ /* 0x000fe20003f25270 */
[----:B------:R-:W-:Y:S01]  /*5fe0*/  IMAD.MOV.U32 R54, RZ, RZ, RZ ;  /* 0x000000ffff367224 */ /* 0x000fe200078e00ff */
[----:B------:R-:W-:Y:S02]  /*5ff0*/  CS2R R52, SRZ ;  /* 0x0000000000347805 */ /* 0x000fe4000001ff00 */
[----:B------:R-:W-:Y:S02]  /*6000*/  CS2R R58, SRZ ;  /* 0x00000000003a7805 */ /* 0x000fe4000001ff00 */
[----:B------:R-:W-:Y:S02]  /*6010*/  CS2R R56, SRZ ;  /* 0x0000000000387805 */ /* 0x000fe4000001ff00 */
[----:B------:R-:W-:Y:S02]  /*6020*/  CS2R R50, SRZ ;  /* 0x0000000000327805 */ /* 0x000fe4000001ff00 */
[----:B------:R-:W-:Y:S02]  /*6030*/  CS2R R48, SRZ ;  /* 0x0000000000307805 */ /* 0x000fe4000001ff00 */
[----:B------:R-:W-:Y:S02]  /*6040*/  CS2R R46, SRZ ;  /* 0x00000000002e7805 */ /* 0x000fe4000001ff00 */
[----:B------:R-:W-:Y:S01]  /*6050*/  CS2R R44, SRZ ;  /* 0x00000000002c7805 */ /* 0x000fe2000001ff00 */
[----:B------:R-:W-:Y:S01]  /*6060*/  @P1 IMAD R4, R3, 0x800, R72 ;  /* 0x0000080003041824 */ /* 0x000fe200078e0248 */
[----:B------:R-:W-:Y:S05]  /*6070*/  @P1 WARPSYNC.ALL ;  /* 0x0000000000001948 */ /* 0x000fea0003800000 */
[----:B------:R-:W-:Y:S01]  /*6080*/  @P1 LEA R4, R4, UR36, 0x2 ;  /* 0x0000002404041c11 */ /* 0x000fe2000f8e10ff */
[----:B------:R-:W-:Y:S04]  /*6090*/  UIADD3 UR4, UPT, UPT, UR37, 0x1, URZ ;  /* 0x0000000125047890 */ /* 0x000fe8000fffe0ff */
[----:B------:R3:W2:Y:S01]  /*60a0*/  @P1 LDSM.16.M88.4 R56, [R4+0x400] ;  /* 0x000400000438183b */ /* 0x0006a20000000200 */
[----:B-1----:R-:W-:Y:S01]  /*60b0*/  @P1 VIADD R0, R4, 0x400 ;  /* 0x0000040004001836 */ /* 0x002fe20000000000 */
[----:B------:R-:W-:Y:S01]  /*60c0*/  UISETP.NE.AND UP0, UPT, UR4, 0x3, UPT ;  /* 0x000000030400788c */ /* 0x000fe2000bf05270 */
[C---:B------:R-:W-:Y:S02]  /*60d0*/  @P1 IMAD R2, R78.reuse, 0x4, R4 ;  /* 0x000000044e021824 */ /* 0x040fe400078e0204 */
[C---:B------:R-:W-:Y:S01]  /*60e0*/  @P1 IMAD R5, R77.reuse, 0x4, R0 ;  /* 0x000000044d051824 */ /* 0x040fe200078e0200 */
[----:B------:R-:W-:Y:S01]  /*60f0*/  USEL UR5, URZ, 0x1, UP0 ;  /* 0x00000001ff057887 */ /* 0x000fe20008000000 */
[----:B------:R-:W-:Y:S01]  /*6100*/  @P1 IMAD R0, R77, 0x4, R4 ;  /* 0x000000044d001824 */ /* 0x000fe200078e0204 */
[----:B------:R3:W1:Y:S01]  /*6110*/  @P1 LDSM.16.M88.4 R52, [R2+0x400] ;  /* 0x000400000234183b */ /* 0x0006620000000200 */
[----:B------:R-:W-:Y:S01]  /*6120*/  @P1 IMAD R3, R78, 0x4, R5 ;  /* 0x000000044e031824 */ /* 0x000fe200078e0205 */
[----:B------:R-:W-:Y:S02]  /*6130*/  USEL UR4, UR4, URZ, UP0 ;  /* 0x000000ff04047287 */ /* 0x000fe40008000000 */
[----:B------:R3:W1:Y:S01]  /*6140*/  @P1 LDSM.16.M88.4 R48, [R0+0x400] ;  /* 0x000400000030183b */ /* 0x0006620000000200 */
[----:B------:R-:W-:Y:S03]  /*6150*/  LOP3.LUT R42, R42, UR5, RZ, 0x3c, !PT ;  /* 0x000000052a2a7c12 */ /* 0x000fe6000f8e3cff */
[----:B------:R3:W1:Y:S01]  /*6160*/  @P1 LDSM.16.M88.4 R44, [R3] ;  /* 0x00000000032c183b */ /* 0x0006620000000200 */
[----:B------:R-:W-:Y:S03]  /*6170*/  IMAD.U32 R43, RZ, RZ, UR4 ;  /* 0x00000004ff2b7e24 */ /* 0x000fe6000f8e00ff */
.L_x_90:
[----:B------:R-:W-:Y:S05]  /*6180*/  BSYNC B1 ;  /* 0x0000000000017941 */ /* 0x000fea0003800000 */
.L_x_89:
[----:B---3--:R-:W-:Y:S04]  /*6190*/  SHF.R.U32.HI R0, RZ, 0x15, R34 ;  /* 0x00000015ff007819 */ /* 0x008fe80000011622 */
[----:B------:R-:W-:Y:S01]  /*61a0*/  LOP3.LUT P1, RZ, R0, 0x3, R73, 0x48, !PT ;  /* 0x0000000300ff7812 */ /* 0x000fe20007824849 */
[----:B------:R-:W-:Y:S01]  /*61b0*/  @!UPT UIADD3 URZ, UPT, UPT, URZ, URZ, URZ ;  /* 0x000000fffffff290 */ /* 0x000fe2000fffe0ff */
[----:B----4-:R-:W-:Y:S11]  /*61c0*/  @P0 BRA `(.L_x_94) ;  /* 0x0000000000080947 */ /* 0x010ff60003800000 */
[----:B------:R-:W3:Y:S02]  /*61d0*/  SYNCS.PHASECHK.TRANS64.TRYWAIT P0, [R84+URZ+0x90], R7 ;  /* 0x00009007540075a7 */ /* 0x000ee400080011ff */
[----:B---3--:R-:W-:Y:S05]  /*61e0*/  @!P0 BRA `(.L_x_95) ;  /* 0x0000001c00a88947 */ /* 0x008fea0003800000 */
.L_x_94:
[----:B------:R-:W-:Y:S05]  /*61f0*/  @!P1 BRA `(.L_x_96) ;  /* 0x0000000000409947 */ /* 0x000fea0003800000 */
[----:B------:R-:W4:Y:S01]  /*6200*/  LDCU.64 UR8, c[0x4][0x70] ;  /* 0x01000e00ff0877ac */ /* 0x000f220008000a00 */
[----:B------:R-:W-:Y:S01]  /*6210*/  MOV R3, 0x0 ;  /* 0x0000000000037802 */ /* 0x000fe20000000f00 */
[----:B------:R-:W-:Y:S02]  /*6220*/  HFMA2 R12, -RZ, RZ, 0, 5.9604644775390625e-08 ;  /* 0x00000001ff0c7431 */ /* 0x000fe400000001ff */
[----:B------:R-:W-:Y:S02]  /*6230*/  IMAD.MOV.U32 R8, RZ, RZ, 0x192 ;  /* 0x00000192ff087424 */ /* 0x000fe400078e00ff */
[----:B------:R-:W-:Y:S01]  /*6240*/  IMAD.MOV.U32 R13, RZ, RZ, RZ ;  /* 0x000000ffff0d7224 */ /* 0x000fe200078e00ff */
[----:B------:R-:W3:Y:S01]  /*6250*/  LDCU.64 UR6, c[0x4][0x78] ;  /* 0x01000f00ff0677ac */ /* 0x000ee20008000a00 */
[----:B------:R-:W1:Y:S01]  /*6260*/  LDC.64 R2, c[0x4][R3] ;  /* 0x0100000003027b82 */ /* 0x000e620000000a00 */
[----:B------:R-:W5:Y:S01]  /*6270*/  LDCU.64 UR4, c[0x4][0x10] ;  /* 0x01000200ff0477ac */ /* 0x000f620008000a00 */
[----:B----4-:R-:W-:Y:S01]  /*6280*/  MOV R5, UR9 ;  /* 0x0000000900057c02 */ /* 0x010fe20008000f00 */
[----:B------:R-:W-:Y:S01]  /*6290*/  IMAD.U32 R4, RZ, RZ, UR8 ;  /* 0x00000008ff047e24 */ /* 0x000fe2000f8e00ff */
[----:B---3--:R-:W-:Y:S01]  /*62a0*/  MOV R7, UR7 ;  /* 0x0000000700077c02 */ /* 0x008fe20008000f00 */
[----:B------:R-:W-:Y:S01]  /*62b0*/  IMAD.U32 R6, RZ, RZ, UR6 ;  /* 0x00000006ff067e24 */ /* 0x000fe2000f8e00ff */
[----:B-----5:R-:W-:Y:S01]  /*62c0*/  MOV R11, UR5 ;  /* 0x00000005000b7c02 */ /* 0x020fe20008000f00 */
[----:B------:R-:W-:Y:S02]  /*62d0*/  IMAD.U32 R10, RZ, RZ, UR4 ;  /* 0x00000004ff0a7e24 */ /* 0x000fe4000f8e00ff */
[----:B------:R-:W-:Y:S07]  /*62e0*/  LEPC R20, `(.L_x_96) ;  /* 0x000000001014794e */ /* 0x000fee0000000000 */
[----:B-12---:R-:W-:Y:S05]  /*62f0*/  CALL.ABS.NOINC R2 ;  /* 0x0000000002007343 */ /* 0x006fea0003c00000 */
.L_x_96:
[----:B--2---:R-:W-:Y:S01]  /*6300*/  LOP3.LUT R20, R56, 0xffffe000, RZ, 0xc0, !PT ;  /* 0xffffe00038147812 */ /* 0x004fe200078ec0ff */
[----:B------:R-:W-:Y:S05]  /*6310*/  WARPSYNC.ALL ;  /* 0x0000000000007948 */ /* 0x000fea0003800000 */
[----:B------:R-:W-:Y:S01]  /*6320*/  R2UR UR4, R34 ;  /* 0x00000000220472ca */ /* 0x000fe200000e0000 */
[----:B------:R-:W-:Y:S01]  /*6330*/  IMAD.SHL.U32 R86, R78, 0x4, RZ ;  /* 0x000000044e567824 */ /* 0x000fe200078e00ff */
[----:B------:R-:W-:Y:S01]  /*6340*/  LOP3.LUT R21, R57, 0xffffe000, RZ, 0xc0, !PT ;  /* 0xffffe00039157812 */ /* 0x000fe200078ec0ff */
[----:B------:R-:W-:Y:S01]  /*6350*/  IMAD.U32 R85, RZ, RZ, UR37 ;  /* 0x00000025ff557e24 */ /* 0x000fe2000f8e00ff */
[----:B------:R-:W-:Y:S01]  /*6360*/  LOP3.LUT R40, R58, 0xffffe000, RZ, 0xc0, !PT ;  /* 0xffffe0003a287812 */ /* 0x000fe200078ec0ff */
[----:B------:R-:W-:Y:S01]  /*6370*/  BSSY.RECONVERGENT B0, `(.L_x_97) ;  /* 0x0000059000007945 */ /* 0x000fe20003800200 */
[----:B-1----:R-:W-:Y:S01]  /*6380*/  LOP3.LUT R41, R54, 0xffffe000, RZ, 0xc0, !PT ;  /* 0xffffe00036297812 */ /* 0x002fe200078ec0ff */
[----:B------:R-:W-:Y:S01]  /*6390*/  IMAD R89, R85, 0x800, R72 ;  /* 0x0000080055597824 */ /* 0x000fe200078e0248 */
[----:B------:R-:W-:Y:S01]  /*63a0*/  ISETP.NE.AND P0, PT, R79, RZ, PT ;  /* 0x000000ff4f00720c */ /* 0x000fe20003f05270 */
[----:B------:R-:W-:Y:S03]  /*63b0*/  IMAD.SHL.U32 R85, R77, 0x4, RZ ;  /* 0x000000044d557824 */ /* 0x000fe600078e00ff */
[----:B------:R-:W-:Y:S01]  /*63c0*/  LEA R89, R89, UR36, 0x2 ;  /* 0x0000002459597c11 */ /* 0x000fe2000f8e10ff */
[----:B---3--:R-:W1:Y:S03]  /*63d0*/  LDTM.16dp128bit.x8 R4, tmem[UR4] ;  /* 0x00000004000479ee */ /* 0x008e660008180000 */
[C-C-:B------:R-:W-:Y:S02]  /*63e0*/  IADD3 R92, PT, PT, R86.reuse, 0x400, R89.reuse ;  /* 0x00000400565c7810 */ /* 0x140fe40007ffe059 */
[----:B------:R-:W-:Y:S05]  /*63f0*/  IADD3 R91, PT, PT, R85, 0x400, R89 ;  /* 0x00000400555b7810 */ /* 0x000fea0007ffe059 */
[----:B------:R-:W-:Y:S02]  /*6400*/  IMAD.IADD R90, R86, 0x1, R91 ;  /* 0x00000001565a7824 */ /* 0x000fe400078e025b */
[C---:B-1----:R-:W-:Y:S01]  /*6410*/  FMUL R0, R33.reuse, R4 ;  /* 0x0000000421007220 */ /* 0x042fe20000400000 */
[C---:B------:R-:W-:Y:S01]  /*6420*/  FMUL R2, R33.reuse, R5 ;  /* 0x0000000521027220 */ /* 0x040fe20000400000 */
[C---:B------:R-:W-:Y:S01]  /*6430*/  FMUL R3, R33.reuse, R6 ;  /* 0x0000000621037220 */ /* 0x040fe20000400000 */
[----:B------:R-:W-:Y:S01]  /*6440*/  FMUL R7, R33, R7 ;  /* 0x0000000721077220 */ /* 0x000fe20000400000 */
[----:B------:R-:W-:Y:S01]  /*6450*/  FFMA R36, R35, R20, R0 ;  /* 0x0000001423247223 */ /* 0x000fe20000000000 */
[----:B------:R-:W-:Y:S01]  /*6460*/  LOP3.LUT R20, R59, 0xffffe000, RZ, 0xc0, !PT ;  /* 0xffffe0003b147812 */ /* 0x000fe200078ec0ff */
[C---:B------:R-:W-:Y:S01]  /*6470*/  FFMA R37, R35.reuse, R21, R2 ;  /* 0x0000001523257223 */ /* 0x040fe20000000002 */
[----:B------:R-:W-:Y:S01]  /*6480*/  LOP3.LUT R21, R52, 0xffffe000, RZ, 0xc0, !PT ;  /* 0xffffe00034157812 */ /* 0x000fe200078ec0ff */
[----:B------:R-:W-:Y:S01]  /*6490*/  FFMA R38, R35, R40, R3 ;  /* 0x0000002823267223 */ /* 0x000fe20000000003 */
[----:B------:R-:W-:Y:S01]  /*64a0*/  LOP3.LUT R40, R53, 0xffffe000, RZ, 0xc0, !PT ;  /* 0xffffe00035287812 */ /* 0x000fe200078ec0ff */
[----:B------:R-:W-:Y:S01]  /*64b0*/  FMUL R4, R33, R8 ;  /* 0x0000000821047220 */ /* 0x000fe20000400000 */
[----:B------:R-:W-:Y:S01]  /*64c0*/  F2FP.TF32.F32.PACK_B R36, R36 ;  /* 0x00000024ff24723e */ /* 0x000fe200024050ff */
[----:B------:R-:W-:Y:S01]  /*64d0*/  FFMA R39, R35, R20, R7 ;  /* 0x0000001423277223 */ /* 0x000fe20000000007 */
[----:B------:R-:W-:Y:S01]  /*64e0*/  LOP3.LUT R20, R55, 0xffffe000, RZ, 0xc0, !PT ;  /* 0xffffe00037147812 */ /* 0x000fe200078ec0ff */
[C---:B------:R-:W-:Y:S01]  /*64f0*/  FMUL R5, R33.reuse, R9 ;  /* 0x0000000921057220 */ /* 0x040fe20000400000 */
[----:B------:R-:W-:Y:S01]  /*6500*/  F2FP.TF32.F32.PACK_B R37, R37 ;  /* 0x00000025ff25723e */ /* 0x000fe200024050ff */
[C---:B------:R-:W-:Y:S01]  /*6510*/  FMUL R6, R33.reuse, R10 ;  /* 0x0000000a21067220 */ /* 0x040fe20000400000 */
[----:B------:R-:W-:Y:S01]  /*6520*/  F2FP.TF32.F32.PACK_B R38, R38 ;  /* 0x00000026ff26723e */ /* 0x000fe200024050ff */
[----:B------:R-:W-:Y:S01]  /*6530*/  FMUL R11, R33, R11 ;  /* 0x0000000b210b7220 */ /* 0x000fe20000400000 */
[----:B------:R-:W-:Y:S01]  /*6540*/  F2FP.TF32.F32.PACK_B R39, R39 ;  /* 0x00000027ff27723e */ /* 0x000fe200024050ff */
[C---:B------:R-:W-:Y:S01]  /*6550*/  FFMA R4, R35.reuse, R21, R4 ;  /* 0x0000001523047223 */ /* 0x040fe20000000004 */
[----:B------:R-:W-:Y:S01]  /*6560*/  LOP3.LUT R21, R48, 0xffffe000, RZ, 0xc0, !PT ;  /* 0xffffe00030157812 */ /* 0x000fe200078ec0ff */
[----:B------:R-:W-:Y:S01]  /*6570*/  FFMA R5, R35, R40, R5 ;  /* 0x0000002823057223 */ /* 0x000fe20000000005 */
[----:B------:R-:W-:Y:S01]  /*6580*/  LOP3.LUT R40, R51, 0xffffe000, RZ, 0xc0, !PT ;  /* 0xffffe00033287812 */ /* 0x000fe200078ec0ff */
[----:B------:R-:W-:Y:S01]  /*6590*/  FFMA R6, R35, R41, R6 ;  /* 0x0000002923067223 */ /* 0x000fe20000000006 */
[----:B------:R-:W-:Y:S01]  /*65a0*/  LOP3.LUT R41, R50, 0xffffe000, RZ, 0xc0, !PT ;  /* 0xffffe00032297812 */ /* 0x000fe200078ec0ff */
[----:B------:R-:W-:Y:S01]  /*65b0*/  FMUL R8, R33, R12 ;  /* 0x0000000c21087220 */ /* 0x000fe20000400000 */
[----:B------:R-:W-:Y:S01]  /*65c0*/  F2FP.TF32.F32.PACK_B R4, R4 ;  /* 0x00000004ff04723e */ /* 0x000fe200024050ff */
[----:B------:R-:W-:Y:S01]  /*65d0*/  FFMA R7, R35, R20, R11 ;  /* 0x0000001423077223 */ /* 0x000fe2000000000b */
[----:B------:R-:W-:Y:S01]  /*65e0*/  LOP3.LUT R20, R49, 0xffffe000, RZ, 0xc0, !PT ;  /* 0xffffe00031147812 */ /* 0x000fe200078ec0ff */
[----:B------:R-:W-:Y:S01]  /*65f0*/  FMUL R9, R33, R13 ;  /* 0x0000000d21097220 */ /* 0x000fe20000400000 */
[----:B------:R-:W-:Y:S01]  /*6600*/  F2FP.TF32.F32.PACK_B R5, R5 ;  /* 0x00000005ff05723e */ /* 0x000fe200024050ff */
[----:B------:R1:W-:Y:S01]  /*6610*/  STSM.16.M88.4 [R89+0x400], R36 ;  /* 0x0004002459007844 */ /* 0x0003e20000000200 */
[----:B------:R-:W-:Y:S01]  /*6620*/  F2FP.TF32.F32.PACK_B R6, R6 ;  /* 0x00000006ff06723e */ /* 0x000fe200024050ff */
[----:B------:R-:W-:Y:S01]  /*6630*/  FFMA R8, R35, R21, R8 ;  /* 0x0000001523087223 */ /* 0x000fe20000000008 */
[----:B------:R-:W-:Y:S01]  /*6640*/  LOP3.LUT R21, R44, 0xffffe000, RZ, 0xc0, !PT ;  /* 0xffffe0002c157812 */ /* 0x000fe200078ec0ff */
[C---:B------:R-:W-:Y:S01]  /*6650*/  FMUL R10, R33.reuse, R14 ;  /* 0x0000000e210a7220 */ /* 0x040fe20000400000 */
[C---:B------:R-:W-:Y:S01]  /*6660*/  FMUL R15, R33.reuse, R15 ;  /* 0x0000000f210f7220 */ /* 0x040fe20000400000 */
[----:B------:R-:W-:Y:S01]  /*6670*/  FMUL R12, R33, R16 ;  /* 0x00000010210c7220 */ /* 0x000fe20000400000 */
[C---:B------:R-:W-:Y:S01]  /*6680*/  FFMA R9, R35.reuse, R20, R9 ;  /* 0x0000001423097223 */ /* 0x040fe20000000009 */
[C---:B------:R-:W-:Y:S01]  /*6690*/  FFMA R10, R35.reuse, R41, R10 ;  /* 0x00000029230a7223 */ /* 0x040fe2000000000a */
[C---:B------:R-:W-:Y:S01]  /*66a0*/  FFMA R11, R35.reuse, R40, R15 ;  /* 0x00000028230b7223 */ /* 0x040fe2000000000f */
[----:B------:R-:W-:Y:S01]  /*66b0*/  FFMA R12, R35, R21, R12 ;  /* 0x00000015230c7223 */ /* 0x000fe2000000000c */
[----:B------:R-:W-:Y:S01]  /*66c0*/  LOP3.LUT R20, R45, 0xffffe000, RZ, 0xc0, !PT ;  /* 0xffffe0002d147812 */ /* 0x000fe200078ec0ff */
[C---:B------:R-:W-:Y:S01]  /*66d0*/  FMUL R13, R33.reuse, R17 ;  /* 0x00000011210d7220 */ /* 0x040fe20000400000 */
[----:B------:R-:W-:Y:S01]  /*66e0*/  LOP3.LUT R21, R46, 0xffffe000, RZ, 0xc0, !PT ;  /* 0xffffe0002e157812 */ /* 0x000fe200078ec0ff */
[----:B------:R-:W-:Y:S01]  /*66f0*/  FMUL R14, R33, R18 ;  /* 0x00000012210e7220 */ /* 0x000fe20000400000 */
[----:B------:R-:W-:Y:S01]  /*6700*/  LOP3.LUT R40, R47, 0xffffe000, RZ, 0xc0, !PT ;  /* 0xffffe0002f287812 */ /* 0x000fe200078ec0ff */
[----:B------:R-:W-:Y:S01]  /*6710*/  FMUL R19, R33, R19 ;  /* 0x0000001321137220 */ /* 0x000fe20000400000 */
[----:B------:R-:W-:Y:S01]  /*6720*/  F2FP.TF32.F32.PACK_B R7, R7 ;  /* 0x00000007ff07723e */ /* 0x000fe200024050ff */
[C---:B------:R-:W-:Y:S01]  /*6730*/  FFMA R13, R35.reuse, R20, R13 ;  /* 0x00000014230d7223 */ /* 0x040fe2000000000d */
[C---:B------:R-:W-:Y:S01]  /*6740*/  FFMA R14, R35.reuse, R21, R14 ;  /* 0x00000015230e7223 */ /* 0x040fe2000000000e */
[----:B------:R-:W-:Y:S01]  /*6750*/  FFMA R15, R35, R40, R19 ;  /* 0x00000028230f7223 */ /* 0x000fe20000000013 */
[----:B------:R-:W-:Y:S01]  /*6760*/  F2FP.TF32.F32.PACK_B R8, R8 ;  /* 0x00000008ff08723e */ /* 0x000fe200024050ff */
[----:B------:R1:W-:Y:S01]  /*6770*/  STSM.16.M88.4 [R92], R4 ;  /* 0x000000045c007844 */ /* 0x0003e20000000200 */
[----:B------:R-:W-:Y:S02]  /*6780*/  F2FP.TF32.F32.PACK_B R9, R9 ;  /* 0x00000009ff09723e */ /* 0x000fe400024050ff */
[----:B------:R-:W-:Y:S02]  /*6790*/  F2FP.TF32.F32.PACK_B R10, R10 ;  /* 0x0000000aff0a723e */ /* 0x000fe400024050ff */
[----:B------:R-:W-:Y:S02]  /*67a0*/  F2FP.TF32.F32.PACK_B R11, R11 ;  /* 0x0000000bff0b723e */ /* 0x000fe400024050ff */
[----:B------:R-:W-:Y:S02]  /*67b0*/  F2FP.TF32.F32.PACK_B R12, R12 ;  /* 0x0000000cff0c723e */ /* 0x000fe400024050ff */
[----:B------:R-:W-:Y:S01]  /*67c0*/  F2FP.TF32.F32.PACK_B R13, R13 ;  /* 0x0000000dff0d723e */ /* 0x000fe200024050ff */
[----:B------:R1:W-:Y:S01]  /*67d0*/  STSM.16.M88.4 [R91], R8 ;  /* 0x000000085b007844 */ /* 0x0003e20000000200 */
[----:B------:R-:W-:Y:S02]  /*67e0*/  F2FP.TF32.F32.PACK_B R14, R14 ;  /* 0x0000000eff0e723e */ /* 0x000fe400024050ff */
[----:B------:R-:W-:Y:S05]  /*67f0*/  F2FP.TF32.F32.PACK_B R15, R15 ;  /* 0x0000000fff0f723e */ /* 0x000fea00024050ff */
[----:B------:R1:W-:Y:S01]  /*6800*/  STSM.16.M88.4 [R90], R12 ;  /* 0x0000000c5a007844 */ /* 0x0003e20000000200 */
[----:B------:R-:W-:Y:S01]  /*6810*/  @!PT LDS RZ, [RZ] ;  /* 0x00000000fffff984 */ /* 0x000fe20000000800 */
[----:B------:R-:W-:Y:S01]  /*6820*/  @!PT LDS RZ, [RZ] ;  /* 0x00000000fffff984 */ /* 0x000fe20000000800 */
[----:B------:R-:W-:Y:S01]  /*6830*/  @!PT LDS RZ, [RZ] ;  /* 0x00000000fffff984 */ /* 0x000fe20000000800 */
[----:B------:R-:W-:Y:S01]  /*6840*/  @!PT LDS RZ, [RZ] ;  /* 0x00000000fffff984 */ /* 0x000fe20000000800 */
[----:B------:R2:W-:Y:S07]  /*6850*/  MEMBAR.ALL.CTA ;  /* 0x0000000000007992 */ /* 0x0005ee0000008000 */
[----:B--2---:R-:W2:Y:S02]  /*6860*/  FENCE.VIEW.ASYNC.S ;  /* 0x00000000000073c6 */ /* 0x004ea40000000000 */
[----:B--2---:R-:W-:Y:S06]  /*6870*/  BAR.SYNC.DEFER_BLOCKING 0x1, 0x80 ;  /* 0x0042000000007b1d */ /* 0x004fec0000010000 */
[----:B------:R-:W-:Y:S05]  /*6880*/  @P0 BRA `(.L_x_98) ;  /* 0x00000000001c0947 */ /* 0x000fea0003800000 */
[----:B------:R-:W-:Y:S02]  /*6890*/  ULEA UR5, UR37, UR36, 0xd ;  /* 0x0000002425057291 */ /* 0x000fe4000f8e68ff */
[----:B------:R-:W-:Y:S02]  /*68a0*/  UIADD3 UR4, UP0, UPT, UR56, 0x680, URZ ;  /* 0x0000068038047890 */ /* 0x000fe4000ff1e0ff */
[----:B------:R-:W-:Y:S02]  /*68b0*/  UIADD3 UR44, UPT, UPT, UR5, 0x400, URZ ;  /* 0x00000400052c7890 */ /* 0x000fe4000fffe0ff */
[----:B------:R-:W-:Y:S01]  /*68c0*/  UIADD3.X UR5, UPT, UPT, URZ, UR57, URZ, UP0, !UPT ;  /* 0x00000039ff057290 */ /* 0x000fe200087fe4ff */
[----:B------:R-:W-:Y:S08]  /*68d0*/  UMOV UR47, UR52 ;  /* 0x00000034002f7c82 */ /* 0x000ff00008000000 */
[----:B------:R2:W-:Y:S02]  /*68e0*/  UTMASTG.3D [UR44], [UR4] ;  /* 0x0000002c040073b5 */ /* 0x0005e40008010000 */
[----:B--2---:R0:W-:Y:S02]  /*68f0*/  UTMACMDFLUSH ;  /* 0x00000000000079b7 */ /* 0x0041e40000000000 */
.L_x_98:
[----:B------:R-:W-:Y:S05]  /*6900*/  BSYNC.RECONVERGENT B0 ;  /* 0x0000000000007941 */ /* 0x000fea0003800200 */
.L_x_97:
[----:B------:R-:W-:Y:S01]  /*6910*/  UIADD3 UR39, UPT, UPT, UR37, 0x1, URZ ;  /* 0x0000000125277890 */ /* 0x000fe2000fffe0ff */
[----:B------:R-:W-:Y:S03]  /*6920*/  BSSY.RECONVERGENT B0, `(.L_x_99) ;  /* 0x0000005000007945 */ /* 0x000fe60003800200 */
[----:B------:R-:W-:Y:S04]  /*6930*/  UISETP.NE.AND UP0, UPT, UR39, 0x3, UPT ;  /* 0x000000032700788c */ /* 0x000fe8000bf05270 */
[----:B------:R-:W-:Y:S01]  /*6940*/  USEL UR38, UR39, URZ, UP0 ;  /* 0x000000ff27267287 */ /* 0x000fe20008000000 */
[----:B------:R-:W-:Y:S11]  /*6950*/  @P0 BRA `(.L_x_100) ;  /* 0x0000000000040947 */ /* 0x000ff60003800000 */
[----:B------:R-:W-:Y:S04]  /*6960*/  DEPBAR.LE SB0, 0x1 ;  /* 0x000080400000791a */ /* 0x000fe80000000000 */
.L_x_100:
[----:B------:R-:W-:Y:S05]  /*6970*/  BSYNC.RECONVERGENT B0 ;  /* 0x0000000000007941 */ /* 0x000fea0003800200 */
.L_x_99:
[----:B------:R-:W-:Y:S01]  /*6980*/  BAR.SYNC.DEFER_BLOCKING 0x1, 0x80 ;  /* 0x0042000000007b1d */ /* 0x000fe20000010000 */
[----:B------:R-:W-:Y:S01]  /*6990*/  ISETP.NE.AND P1, PT, R83, RZ, PT ;  /* 0x000000ff5300720c */ /* 0x000fe20003f25270 */
[----:B------:R-:W-:Y:S01]  /*69a0*/  UISETP.NE.AND UP0, UPT, UR41, URZ, UPT ;  /* 0x000000ff2900728c */ /* 0x000fe2000bf05270 */
[----:B------:R-:W-:Y:S11]  /*69b0*/  LEA R2, R43, UR36, 0x3 ;  /* 0x000000242b027c11 */ /* 0x000ff6000f8e18ff */
[----:B------:R-:W-:Y:S01]  /*69c0*/  @P1 SHF.L.U32 R3, R42, 0x1f, RZ ;  /* 0x0000001f2a031819 */ /* 0x000fe200000006ff */
[----:B------:R-:W-:Y:S06]  /*69d0*/  BRA.U !UP0, `(.L_x_101) ;  /* 0x0000000108247547 */ /* 0x000fec000b800000 */
[----:B-1----:R-:W-:Y:S01]  /*69e0*/  IMAD.U32 R5, RZ, RZ, UR40 ;  /* 0x00000028ff057e24 */ /* 0x002fe2000f8e00ff */
[----:B------:R-:W-:Y:S01]  /*69f0*/  MOV R0, UR53 ;  /* 0x0000003500007c02 */ /* 0x000fe20008000f00 */
[----:B------:R-:W-:Y:S03]  /*6a00*/  UIADD3 UR4, UPT, UPT, UR40, 0x1, URZ ;  /* 0x0000000128047890 */ /* 0x000fe6000fffe0ff */
[----:B------:R-:W-:Y:S01]  /*6a10*/  @P1 LEA R5, R5, UR36, 0x3 ;  /* 0x0000002405051c11 */ /* 0x000fe2000f8e18ff */
[----:B------:R-:W-:Y:S04]  /*6a20*/  UISETP.NE.AND UP0, UPT, UR4, 0x3, UPT ;  /* 0x000000030400788c */ /* 0x000fe8000bf05270 */
[----:B------:R-:W-:Y:S01]  /*6a30*/  @P1 VIADD R5, R5, 0x48 ;  /* 0x0000004805051836 */ /* 0x000fe20000000000 */
[----:B------:R-:W-:Y:S04]  /*6a40*/  USEL UR40, UR4, URZ, UP0 ;  /* 0x000000ff04287287 */ /* 0x000fe80008000000 */
[----:B------:R-:W-:Y:S04]  /*6a50*/  @P1 PRMT R0, R0, 0x654, R5 ;  /* 0x0000065400001816 */ /* 0x000fe80000000005 */
[----:B------:R2:W-:Y:S04]  /*6a60*/  @P1 SYNCS.ARRIVE.TRANS64.RED.A1T0 RZ, [R0+URZ], RZ ;  /* 0x000000ff00ff19a7 */ /* 0x0005e800081004ff */
.L_x_101:
[----:B------:R-:W3:Y:S01]  /*6a70*/  @P1 SYNCS.PHASECHK.TRANS64.TRYWAIT P0, [R2+URZ+0x30], R3 ;  /* 0x00003003020015a7 */ /* 0x000ee200080011ff */
[----:B------:R-:W-:Y:S01]  /*6a80*/  BSSY B1, `(.L_x_102) ;  /* 0x0000017000017945 */ /* 0x000fe20003800000 */
[----:B---3--:R-:W-:Y:S03]  /*6a90*/  @P1 SEL R87, RZ, 0x1, !P0 ;  /* 0x00000001ff571807 */ /* 0x008fe60004000000 */
[----:B------:R-:W-:Y:S05]  /*6aa0*/  @!P1 BRA `(.L_x_103) ;  /* 0x0000000000509947 */ /* 0x000fea0003800000 */
[----:B------:R-:W-:Y:S01]  /*6ab0*/  ISETP.NE.AND P1, PT, R88, RZ, PT ;  /* 0x000000ff5800720c */ /* 0x000fe20003f25270 */
[----:B------:R-:W-:Y:S01]  /*6ac0*/  BSSY B0, `(.L_x_104) ;  /* 0x000000a000007945 */ /* 0x000fe20003800000 */
[----:B------:R-:W-:Y:S11]  /*6ad0*/  ISETP.NE.AND P0, PT, R87, RZ, PT ;  /* 0x000000ff5700720c */ /* 0x000ff60003f05270 */
[----:B-1----:R-:W-:Y:S05]  /*6ae0*/  @P1 IMAD R4, R43, 0x800, R72 ;  /* 0x000008002b041824 */ /* 0x002fea00078e0248 */
[----:B------:R-:W-:Y:S05]  /*6af0*/  @P1 LEA R4, R4, UR36, 0x2 ;  /* 0x0000002404041c11 */ /* 0x000fea000f8e10ff */
[--C-:B------:R-:W-:Y:S02]  /*6b00*/  @P1 IMAD.IADD R3, R85, 0x1, R4.reuse ;  /* 0x0000000155031824 */ /* 0x100fe400078e0204 */
[----:B--2---:R-:W-:Y:S01]  /*6b10*/  @P1 IMAD.IADD R0, R86, 0x1, R4 ;  /* 0x0000000156001824 */ /* 0x004fe200078e0204 */
[----:B------:R-:W-:Y:S06]  /*6b20*/  @P0 BRA `(.L_x_105) ;  /* 0x00000000000c0947 */ /* 0x000fec0003800000 */
[----:B------:R-:W-:Y:S04]  /*6b30*/  SHF.L.U32 R5, R42, 0x1f, RZ ;  /* 0x0000001f2a057819 */ /* 0x000fe800000006ff */
[----:B------:R-:W1:Y:S02]  /*6b40*/  SYNCS.PHASECHK.TRANS64.TRYWAIT P0, [R2+URZ+0x30], R5 ;  /* 0x00003005020075a7 */ /* 0x000e6400080011ff */
[----:B-1----:R-:W-:Y:S05]  /*6b50*/  @!P0 BRA `(.L_x_106) ;  /* 0x0000001400608947 */ /* 0x002fea0003800000 */
.L_x_105:
[----:B------:R-:W-:Y:S05]  /*6b60*/  BSYNC B0 ;  /* 0x0000000000007941 */ /* 0x000fea0003800000 */
.L_x_104:
[----:B------:R-:W-:Y:S11]  /*6b70*/  ISETP.NE.AND P0, PT, R88, RZ, PT ;  /* 0x000000ff5800720c */ /* 0x000ff60003f05270 */
[----:B------:R-:W-:Y:S02]  /*6b80*/  @!UPT UIADD3 URZ, UPT, UPT, URZ, URZ, URZ ;  /* 0x000000fffffff290 */ /* 0x000fe4000fffe0ff */
[----:B-1----:R-:W-:Y:S01]  /*6b90*/  @P0 IADD3 R2, PT, PT, R86, R3, RZ ;  /* 0x0000000356020210 */ /* 0x002fe20007ffe0ff */
[----:B------:R-:W-:Y:S05]  /*6ba0*/  @P0 WARPSYNC.ALL ;  /* 0x0000000000000948 */ /* 0x000fea0003800000 */
[----:B------:R3:W4:Y:S04]  /*6bb0*/  @P0 LDSM.16.M88.4 R56, [R4+0x400] ;  /* 0x000400000438083b */ /* 0x0007280000000200 */
[----:B------:R3:W1:Y:S04]  /*6bc0*/  @P0 LDSM.16.M88.4 R52, [R0+0x400] ;  /* 0x000400000034083b */ /* 0x0006680000000200 */
[----:B------:R3:W2:Y:S04]  /*6bd0*/  @P0 LDSM.16.M88.4 R48, [R3+0x400] ;  /* 0x000400000330083b */ /* 0x0006a80000000200 */
[----:B------:R3:W1:Y:S02]  /*6be0*/  @P0 LDSM.16.M88.4 R44, [R2+0x400] ;  /* 0x00040000022c083b */ /* 0x0006640000000200 */
.L_x_103:
[----:B------:R-:W-:Y:S05]  /*6bf0*/  BSYNC B1 ;  /* 0x0000000000017941 */ /* 0x000fea0003800000 */
.L_x_102:
[----:B--23--:R-:W-:Y:S05]  /*6c00*/  VIADD R0, R34, 0x20 ;  /* 0x0000002022007836 */ /* 0x00cfea0000000000 */
[----:B------:R-:W-:Y:S04]  /*6c10*/  SHF.R.U32.HI R0, RZ, 0x15, R0 ;  /* 0x00000015ff007819 */ /* 0x000fe80000011600 */
[----:B------:R-:W-:Y:S11]  /*6c20*/  LOP3.LUT P0, RZ, R0, 0x3, R73, 0x48, !PT ;  /* 0x0000000300ff7812 */ /* 0x000ff60007804849 */
[----:B------:R-:W-:Y:S02]  /*6c30*/  @!UPT UIADD3 URZ, UPT, UPT, URZ, URZ, URZ ;  /* 0x000000fffffff290 */ /* 0x000fe4000fffe0ff */
[----:B------:R-:W-:Y:S05]  /*6c40*/  @!P0 BRA `(.L_x_107) ;  /* 0x0000000000408947 */ /* 0x000fea0003800000 */
[----:B------:R-:W2:Y:S01]  /*6c50*/  LDCU.64 UR8, c[0x4][0x70] ;  /* 0x01000e00ff0877ac */ /* 0x000ea20008000a00 */
[----:B------:R-:W-:Y:S01]  /*6c60*/  MOV R3, 0x0 ;  /* 0x0000000000037802 */ /* 0x000fe20000000f00 */
[----:B-1----:R-:W-:Y:S02]  /*6c70*/  HFMA2 R12, -RZ, RZ, 0, 5.9604644775390625e-08 ;  /* 0x00000001ff0c7431 */ /* 0x002fe400000001ff */
[----:B------:R-:W-:Y:S02]  /*6c80*/  IMAD.MOV.U32 R8, RZ, RZ, 0x192 ;  /* 0x00000192ff087424 */ /* 0x000fe400078e00ff */
[----:B------:R-:W-:Y:S01]  /*6c90*/  IMAD.MOV.U32 R13, RZ, RZ, RZ ;  /* 0x000000ffff0d7224 */ /* 0x000fe200078e00ff */
[----:B------:R-:W1:Y:S01]  /*6ca0*/  LDCU.64 UR6, c[0x4][0x78] ;  /* 0x01000f00ff0677ac */ /* 0x000e620008000a00 */
[----:B------:R-:W3:Y:S01]  /*6cb0*/  LDC.64 R2, c[0x4][R3] ;  /* 0x0100000003027b82 */ /* 0x000ee20000000a00 */
[----:B------:R-:W5:Y:S01]  /*6cc0*/  LDCU.64 UR4, c[0x4][0x10] ;  /* 0x01000200ff0477ac */ /* 0x000f620008000a00 */
[----:B--2---:R-:W-:Y:S01]  /*6cd0*/  MOV R5, UR9 ;  /* 0x0000000900057c02 */ /* 0x004fe20008000f00 */
[----:B------:R-:W-:Y:S01]  /*6ce0*/  IMAD.U32 R4, RZ, RZ, UR8 ;  /* 0x00000008ff047e24 */ /* 0x000fe2000f8e00ff */
[----:B-1----:R-:W-:Y:S01]  /*6cf0*/  MOV R7, UR7 ;  /* 0x0000000700077c02 */ /* 0x002fe20008000f00 */
[----:B------:R-:W-:Y:S01]  /*6d00*/  IMAD.U32 R6, RZ, RZ, UR6 ;  /* 0x00000006ff067e24 */ /* 0x000fe2000f8e00ff */
[----:B-----5:R-:W-:Y:S01]  /*6d10*/  MOV R11, UR5 ;  /* 0x00000005000b7c02 */ /* 0x020fe20008000f00 */
[----:B------:R-:W-:Y:S02]  /*6d20*/  IMAD.U32 R10, RZ, RZ, UR4 ;  /* 0x00000004ff0a7e24 */ /* 0x000fe4000f8e00ff */
[----:B------:R-:W-:Y:S07]  /*6d30*/  LEPC R20, `(.L_x_107) ;  /* 0x000000001014794e */ /* 0x000fee0000000000 */
[----:B---34-:R-:W-:Y:S05]  /*6d40*/  CALL.ABS.NOINC R2 ;  /* 0x0000000002007343 */ /* 0x018fea0003c00000 */
.L_x_107:
[----:B------:R-:W-:Y:S01]  /*6d50*/  ISETP.NE.AND P0, PT, R79, RZ, PT ;  /* 0x000000ff4f00720c */ /* 0x000fe20003f05270 */
[----:B------:R-:W-:Y:S05]  /*6d60*/  WARPSYNC.ALL ;  /* 0x0000000000007948 */ /* 0x000fea0003800000 */
[----:B------:R-:W-:Y:S01]  /*6d70*/  R2UR UR4, R34 ;  /* 0x00000000220472ca */ /* 0x000fe200000e0000 */
[----:B------:R-:W-:Y:S01]  /*6d80*/  IMAD.U32 R87, RZ, RZ, UR38 ;  /* 0x00000026ff577e24 */ /* 0x000fe2000f8e00ff */
[----:B----4-:R-:W-:Y:S01]  /*6d90*/  LOP3.LUT R0, R56, 0xffffe000, RZ, 0xc0, !PT ;  /* 0xffffe00038007812 */ /* 0x010fe200078ec0ff */
[----:B------:R-:W-:Y:S01]  /*6da0*/  BSSY.RECONVERGENT B0, `(.L_x_108) ;  /* 0x0000060000007945 */ /* 0x000fe20003800200 */
[----:B------:R-:W-:Y:S01]  /*6db0*/  LOP3.LUT R2, R57, 0xffffe000, RZ, 0xc0, !PT ;  /* 0xffffe00039027812 */ /* 0x000fe200078ec0ff */
[----:B------:R-:W-:Y:S01]  /*6dc0*/  IMAD R87, R87, 0x800, R72 ;  /* 0x0000080057577824 */ /* 0x000fe200078e0248 */
[----:B------:R-:W-:Y:S02]  /*6dd0*/  LOP3.LUT R3, R58, 0xffffe000, RZ, 0xc0, !PT ;  /* 0xffffe0003a037812 */ /* 0x000fe400078ec0ff */
[----:B------:R-:W-:Y:S02]  /*6de0*/  LOP3.LUT R20, R59, 0xffffe000, RZ, 0xc0, !PT ;  /* 0xffffe0003b147812 */ /* 0x000fe400078ec0ff */
[----:B-1----:R-:W-:Y:S02]  /*6df0*/  LOP3.LUT R21, R52, 0xffffe000, RZ, 0xc0, !PT ;  /* 0xffffe00034157812 */ /* 0x002fe400078ec0ff */
[----:B------:R-:W-:Y:S01]  /*6e00*/  LOP3.LUT R36, R53, 0xffffe000, RZ, 0xc0, !PT ;  /* 0xffffe00035247812 */ /* 0x000fe200078ec0ff */
[----:B------:R-:W1:Y:S01]  /*6e10*/  LDTM.16dp128bit.x8 R4, tmem[UR4+0x20] ;  /* 0x00002004000479ee */ /* 0x000e620008180000 */
[----:B------:R-:W-:Y:S01]  /*6e20*/  R2UR UR4, R84 ;  /* 0x00000000540472ca */ /* 0x000fe200000e0000 */
[----:B------:R-:W-:Y:S01]  /*6e30*/  NOP ;  /* 0x0000000000007918 */ /* 0x000fe20000000000 */
[----:B------:R-:W-:Y:S02]  /*6e40*/  LOP3.LUT R37, R54, 0xffffe000, RZ, 0xc0, !PT ;  /* 0xffffe00036257812 */ /* 0x000fe400078ec0ff */
[----:B------:R-:W-:Y:S02]  /*6e50*/  LOP3.LUT R38, R55, 0xffffe000, RZ, 0xc0, !PT ;  /* 0xffffe00037267812 */ /* 0x000fe400078ec0ff */
[----:B------:R-:W-:Y:S02]  /*6e60*/  LOP3.LUT R39, R48, 0xffffe000, RZ, 0xc0, !PT ;  /* 0xffffe00030277812 */ /* 0x000fe400078ec0ff */
[----:B------:R-:W-:Y:S02]  /*6e70*/  LOP3.LUT R40, R49, 0xffffe000, RZ, 0xc0, !PT ;  /* 0xffffe00031287812 */ /* 0x000fe400078ec0ff */
[----:B------:R-:W-:Y:S02]  /*6e80*/  LOP3.LUT R41, R50, 0xffffe000, RZ, 0xc0, !PT ;  /* 0xffffe00032297812 */ /* 0x000fe400078ec0ff */
[----:B------:R-:W-:Y:S01]  /*6e90*/  LOP3.LUT R42, R51, 0xffffe000, RZ, 0xc0, !PT ;  /* 0xffffe000332a7812 */ /* 0x000fe200078ec0ff */
[----:B------:R-:W-:Y:S01]  /*6ea0*/  UIADD3 UR4, UPT, UPT, UR4, 0xb0, URZ ;  /* 0x000000b004047890 */ /* 0x000fe2000fffe0ff */
[----:B------:R-:W-:Y:S02]  /*6eb0*/  LOP3.LUT R43, R44, 0xffffe000, RZ, 0xc0, !PT ;  /* 0xffffe0002c2b7812 */ /* 0x000fe400078ec0ff */
[----:B------:R-:W-:Y:S01]  /*6ec0*/  LOP3.LUT R44, R45, 0xffffe000, RZ, 0xc0, !PT ;  /* 0xffffe0002d2c7812 */ /* 0x000fe200078ec0ff */
[----:B------:R-:W-:Y:S01]  /*6ed0*/  UPRMT UR4, UR53, 0x654, UR4 ;  /* 0x0000065435047896 */ /* 0x000fe20008000004 */
[----:B------:R-:W-:Y:S02]  /*6ee0*/  LEA R87, R87, UR36, 0x2 ;  /* 0x0000002457577c11 */ /* 0x000fe4000f8e10ff */
[----:B------:R-:W-:Y:S02]  /*6ef0*/  LOP3.LUT R45, R46, 0xffffe000, RZ, 0xc0, !PT ;  /* 0xffffe0002e2d7812 */ /* 0x000fe400078ec0ff */
[----:B------:R-:W-:Y:S01]  /*6f00*/  LOP3.LUT R46, R47, 0xffffe000, RZ, 0xc0, !PT ;  /* 0xffffe0002f2e7812 */ /* 0x000fe200078ec0ff */
[C---:B-1----:R-:W-:Y:S01]  /*6f10*/  FMUL R4, R33.reuse, R4 ;  /* 0x0000000421047220 */ /* 0x042fe20000400000 */
[C-C-:B------:R-:W-:Y:S01]  /*6f20*/  IADD3 R84, PT, PT, R86.reuse, 0x400, R87.reuse ;  /* 0x0000040056547810 */ /* 0x140fe20007ffe057 */
[----:B------:R-:W-:Y:S01]  /*6f30*/  FMUL R5, R33, R5 ;  /* 0x0000000521057220 */ /* 0x000fe20000400000 */
[----:B------:R-:W-:Y:S01]  /*6f40*/  IADD3 R85, PT, PT, R85, 0x400, R87 ;  /* 0x0000040055557810 */ /* 0x000fe20007ffe057 */
[C---:B------:R-:W-:Y:S01]  /*6f50*/  FMUL R6, R33.reuse, R6 ;  /* 0x0000000621067220 */ /* 0x040fe20000400000 */
[----:B------:R-:W-:Y:S01]  /*6f60*/  FMUL R7, R33, R7 ;  /* 0x0000000721077220 */ /* 0x000fe20000400000 */
[----:B------:R-:W-:Y:S01]  /*6f70*/  FFMA R4, R35, R0, R4 ;  /* 0x0000000023047223 */ /* 0x000fe20000000004 */
[----:B------:R-:W-:Y:S01]  /*6f80*/  FMUL R8, R33, R8 ;  /* 0x0000000821087220 */ /* 0x000fe20000400000 */
[----:B------:R-:W-:Y:S01]  /*6f90*/  FFMA R5, R35, R2, R5 ;  /* 0x0000000223057223 */ /* 0x000fe20000000005 */
[----:B------:R-:W-:Y:S01]  /*6fa0*/  FMUL R9, R33, R9 ;  /* 0x0000000921097220 */ /* 0x000fe20000400000 */
[----:B------:R-:W-:Y:S01]  /*6fb0*/  FFMA R6, R35, R3, R6 ;  /* 0x0000000323067223 */ /* 0x000fe20000000006 */
[----:B------:R-:W-:Y:S01]  /*6fc0*/  F2FP.TF32.F32.PACK_B R4, R4 ;  /* 0x00000004ff04723e */ /* 0x000fe200024050ff */
[----:B------:R-:W-:Y:S01]  /*6fd0*/  FMUL R10, R33, R10 ;  /* 0x0000000a210a7220 */ /* 0x000fe20000400000 */
[----:B------:R-:W-:Y:S01]  /*6fe0*/  F2FP.TF32.F32.PACK_B R5, R5 ;  /* 0x00000005ff05723e */ /* 0x000fe200024050ff */
[----:B------:R-:W-:Y:S01]  /*6ff0*/  FFMA R7, R35, R20, R7 ;  /* 0x0000001423077223 */ /* 0x000fe20000000007 */
[----:B------:R-:W-:Y:S01]  /*7000*/  FMUL R11, R33, R11 ;  /* 0x0000000b210b7220 */ /* 0x000fe20000400000 */
        /* <DEDUP_REMOVED lines=8> */
[----:B------:R-:W-:Y:S01]  /*7090*/  F2FP.TF32.F32.PACK_B R6, R6 ;  /* 0x00000006ff06723e */ /* 0x000fe200024050ff */
[----:B------:R-:W-:Y:S01]  /*70a0*/  FFMA R12, R35, R39, R12 ;  /* 0x00000027230c7223 */ /* 0x000fe2000000000c */
[----:B------:R-:W-:Y:S01]  /*70b0*/  F2FP.TF32.F32.PACK_B R7, R7 ;  /* 0x00000007ff07723e */ /* 0x000fe200024050ff */
        /* <DEDUP_REMOVED lines=8> */
[C---:B------:R-:W-:Y:S01]  /*7140*/  FFMA R16, R35.reuse, R43, R16 ;  /* 0x0000002b23107223 */ /* 0x040fe20000000010 */
[----:B------:R-:W-:Y:S01]  /*7150*/  F2FP.TF32.F32.PACK_B R9, R9 ;  /* 0x00000009ff09723e */ /* 0x000fe200024050ff */
[----:B------:R-:W-:Y:S01]  /*7160*/  SYNCS.ARRIVE.TRANS64.RED.A1T0 RZ, [UR4], RZ ;  /* 0x000000ffffff79a7 */ /* 0x000fe20008100404 */
[----:B------:R1:W-:Y:S01]  /*7170*/  STSM.16.M88.4 [R87+0x400], R4 ;  /* 0x0004000457007844 */ /* 0x0003e20000000200 */
[----:B------:R-:W-:Y:S01]  /*7180*/  F2FP.TF32.F32.PACK_B R10, R10 ;  /* 0x0000000aff0a723e */ /* 0x000fe200024050ff */
[C---:B------:R-:W-:Y:S01]  /*7190*/  FFMA R17, R35.reuse, R44, R17 ;  /* 0x0000002c23117223 */ /* 0x040fe20000000011 */
[----:B------:R-:W-:Y:S01]  /*71a0*/  F2FP.TF32.F32.PACK_B R11, R11 ;  /* 0x0000000bff0b723e */ /* 0x000fe200024050ff */
[C---:B------:R-:W-:Y:S01]  /*71b0*/  FFMA R18, R35.reuse, R45, R18 ;  /* 0x0000002d23127223 */ /* 0x040fe20000000012 */
[----:B------:R-:W-:Y:S01]  /*71c0*/  FFMA R19, R35, R46, R19 ;  /* 0x0000002e23137223 */ /* 0x000fe20000000013 */
[----:B------:R-:W-:Y:S01]  /*71d0*/  F2FP.TF32.F32.PACK_B R12, R12 ;  /* 0x0000000cff0c723e */ /* 0x000fe200024050ff */
[----:B------:R-:W-:Y:S01]  /*71e0*/  IMAD.IADD R86, R86, 0x1, R85 ;  /* 0x0000000156567824 */ /* 0x000fe200078e0255 */
        /* <DEDUP_REMOVED lines=21> */
[----:B------:R-:W-:Y:S02]  /*7340*/  UIADD3 UR9, UPT, UPT, UR45, 0x20, URZ ;  /* 0x000000202d097890 */ /* 0x000fe4000fffe0ff */
[----:B------:R-:W-:Y:S01]  /*7350*/  UIADD3.X UR5, UPT, UPT, URZ, UR57, URZ, UP0, !UPT ;  /* 0x00000039ff057290 */ /* 0x000fe200087fe4ff */
[----:B------:R-:W-:Y:S01]  /*7360*/  UMOV UR10, UR46 ;  /* 0x0000002e000a7c82 */ /* 0x000fe20008000000 */
[----:B------:R-:W-:Y:S07]  /*7370*/  UMOV UR11, UR52 ;  /* 0x00000034000b7c82 */ /* 0x000fee0008000000 */
[----:B------:R2:W-:Y:S02]  /*7380*/  UTMASTG.3D [UR8], [UR4] ;  /* 0x00000008040073b5 */ /* 0x0005e40008010000 */
[----:B--2---:R0:W-:Y:S02]  /*7390*/  UTMACMDFLUSH ;  /* 0x00000000000079b7 */ /* 0x0041e40000000000 */
.L_x_109:
[----:B------:R-:W-:Y:S05]  /*73a0*/  BSYNC.RECONVERGENT B0 ;  /* 0x0000000000007941 */ /* 0x000fea0003800200 */
.L_x_108:
[----:B------:R-:W-:Y:S01]  /*73b0*/  UIADD3 UR4, UPT, UPT, UR38, 0x1, URZ ;  /* 0x0000000126047890 */ /* 0x000fe2000fffe0ff */
[----:B------:R-:W-:Y:S03]  /*73c0*/  BSSY.RECONVERGENT B0, `(.L_x_110) ;  /* 0x0000008000007945 */ /* 0x000fe60003800200 */
[----:B------:R-:W-:Y:S04]  /*73d0*/  UISETP.NE.AND UP0, UPT, UR4, 0x3, UPT ;  /* 0x000000030400788c */ /* 0x000fe8000bf05270 */
[----:B------:R-:W-:Y:S02]  /*73e0*/  UISETP.EQ.XOR UP1, UPT, UR39, 0x3, !UP0 ;  /* 0x000000032700788c */ /* 0x000fe4000c722a70 */
[----:B------:R-:W-:Y:S02]  /*73f0*/  USEL UR37, UR4, URZ, UP0 ;  /* 0x000000ff04257287 */ /* 0x000fe40008000000 */
[----:B------:R-:W-:Y:S04]  /*7400*/  USEL UR5, URZ, 0x1, !UP1 ;  /* 0x00000001ff057887 */ /* 0x000fe8000c800000 */
[----:B------:R-:W-:Y:S01]  /*7410*/  ULOP3.LUT UR42, UR42, UR5, URZ, 0x3c, !UPT ;  /* 0x000000052a2a7292 */ /* 0x000fe2000f8e3cff */
[----:B------:R-:W-:Y:S11]  /*7420*/  @P0 BRA `(.L_x_111) ;  /* 0x0000000000040947 */ /* 0x000ff60003800000 */
[----:B------:R-:W-:Y:S04]  /*7430*/  DEPBAR.LE SB0, 0x1 ;  /* 0x000080400000791a */ /* 0x000fe80000000000 */
.L_x_111:
[----:B------:R-:W-:Y:S05]  /*7440*/  BSYNC.RECONVERGENT B0 ;  /* 0x0000000000007941 */ /* 0x000fea0003800200 */
.L_x_110:
[----:B------:R-:W-:Y:S01]  /*7450*/  BAR.SYNC.DEFER_BLOCKING 0x1, 0x80 ;  /* 0x0042000000007b1d */ /* 0x000fe20000010000 */
[----:B------:R-:W-:Y:S01]  /*7460*/  UISETP.NE.AND UP0, UPT, UR41, -0x2, UPT ;  /* 0xfffffffe2900788c */ /* 0x000fe2000bf05270 */
[----:B------:R-:W-:Y:S08]  /*7470*/  IADD3 R0, PT, PT, R30, 0x1, RZ ;  /* 0x000000011e007810 */ /* 0x000ff00007ffe0ff */
[----:B------:R-:W-:Y:S05]  /*7480*/  BRA.U !UP0, `(.L_x_112) ;  /* 0x0000000108287547 */ /* 0x000fea000b800000 */
[----:B------:R-:W-:Y:S01]  /*7490*/  ISETP.NE.AND P0, PT, R83, RZ, PT ;  /* 0x000000ff5300720c */ /* 0x000fe20003f05270 */
[----:B------:R-:W-:Y:S01]  /*74a0*/  IMAD.U32 R3, RZ, RZ, UR40 ;  /* 0x00000028ff037e24 */ /* 0x000fe2000f8e00ff */
[----:B------:R-:W-:Y:S01]  /*74b0*/  UIADD3 UR4, UPT, UPT, UR40, 0x1, URZ ;  /* 0x0000000128047890 */ /* 0x000fe2000fffe0ff */
[----:B------:R-:W-:Y:S03]  /*74c0*/  IMAD.U32 R2, RZ, RZ, UR53 ;  /* 0x00000035ff027e24 */ /* 0x000fe6000f8e00ff */
[----:B------:R-:W-:Y:S04]  /*74d0*/  UISETP.NE.AND UP0, UPT, UR4, 0x3, UPT ;  /* 0x000000030400788c */ /* 0x000fe8000bf05270 */
[----:B------:R-:W-:Y:S03]  /*74e0*/  USEL UR40, UR4, URZ, UP0 ;  /* 0x000000ff04287287 */ /* 0x000fe60008000000 */
[----:B------:R-:W-:Y:S05]  /*74f0*/  @P0 LEA R3, R3, UR36, 0x3 ;  /* 0x0000002403030c11 */ /* 0x000fea000f8e18ff */
[----:B------:R-:W-:Y:S05]  /*7500*/  @P0 VIADD R3, R3, 0x48 ;  /* 0x0000004803030836 */ /* 0x000fea0000000000 */
[----:B------:R-:W-:Y:S04]  /*7510*/  @P0 PRMT R2, R2, 0x654, R3 ;  /* 0x0000065402020816 */ /* 0x000fe80000000003 */
[----:B------:R2:W-:Y:S03]  /*7520*/  @P0 SYNCS.ARRIVE.TRANS64.RED.A1T0 RZ, [R2+URZ], RZ ;  /* 0x000000ff02ff09a7 */ /* 0x0005e600081004ff */
.L_x_112:
[----:B------:R-:W-:Y:S01]  /*7530*/  ISETP.NE.AND P2, PT, R80, RZ, PT ;  /* 0x000000ff5000720c */ /* 0x000fe20003f45270 */
[----:B------:R-:W-:Y:S01]  /*7540*/  UIADD3 UR41, UPT, UPT, UR41, 0x2, URZ ;  /* 0x0000000229297890 */ /* 0x000fe2000fffe0ff */
[----:B------:R-:W-:Y:S01]  /*7550*/  ISETP.NE.AND P0, PT, R82, 0x2, PT ;  /* 0x000000025200780c */ /* 0x000fe20003f05270 */
[----:B------:R-:W-:Y:S01]  /*7560*/  IMAD.IADD R20, R29, 0x1, R66 ;  /* 0x000000011d147824 */ /* 0x000fe200078e0242 */
[----:B------:R-:W-:Y:S01]  /*7570*/  ISETP.NE.AND P1, PT, R0, 0x4, PT ;  /* 0x000000040000780c */ /* 0x000fe20003f25270 */
[----:B------:R-:W-:Y:S01]  /*7580*/  IMAD.IADD R21, R31, 0x1, R68 ;  /* 0x000000011f157824 */ /* 0x000fe200078e0244 */
[----:B--2---:R-:W-:Y:S02]  /*7590*/  SEL R2, RZ, 0x1, P0 ;  /* 0x00000001ff027807 */ /* 0x004fe40000000000 */
[----:B------:R-:W-:Y:S02]  /*75a0*/  SEL R3, RZ, 0x1, P1 ;  /* 0x00000001ff037807 */ /* 0x000fe40000800000 */
[----:B------:R-:W-:Y:S02]  /*75b0*/  LOP3.LUT R75, R75, R2, RZ, 0x3c, !PT ;  /* 0x000000024b4b7212 */ /* 0x000fe400078e3cff */
[----:B------:R-:W-:Y:S02]  /*75c0*/  LOP3.LUT R76, R76, R3, RZ, 0x3c, !PT ;  /* 0x000000034c4c7212 */ /* 0x000fe400078e3cff */
[----:B------:R-:W-:Y:S02]  /*75d0*/  @P2 R2UR UR52, R74 ;  /* 0x000000004a3422ca */ /* 0x000fe400000e0000 */
[----:B------:R-:W-:Y:S02]  /*75e0*/  SEL R82, R82, RZ, P0 ;  /* 0x000000ff52527207 */ /* 0x000fe40000000000 */
[----:B------:R-:W-:Y:S01]  /*75f0*/  SEL R30, R0, RZ, P1 ;  /* 0x000000ff001e7207 */ /* 0x000fe20000800000 */
[----:B------:R-:W-:Y:S10]  /*7600*/  @P2 BRA `(.L_x_113) ;  /* 0xffffffdc00342947 */ /* 0x000ff4000383ffff */
[----:B------:R-:W-:-:S09]  /*7610*/  UISETP.NE.AND UP0, UPT, UR43, URZ, UPT ;  /* 0x000000ff2b00728c */ /* 0x000fd2000bf05270 */
[----:B------:R-:W-:Y:S05]  /*7620*/  BRA.U !UP0, `(.L_x_114) ;  /* 0x0000000108487547 */ /* 0x000fea000b800000 */
[----:B------:R-:W2:Y:S02]  /*7630*/  LDCU.64 UR4, c[0x0][0x890] ;  /* 0x00011200ff0477ac */ /* 0x000ea40008000a00 */
[----:B--2---:R-:W-:-:S04]  /*7640*/  UISETP.NE.U32.AND UP0, UPT, UR4, URZ, UPT ;  /* 0x000000ff0400728c */ /* 0x004fc8000bf05070 */
[----:B------:R-:W-:-:S09]  /*7650*/  UISETP.NE.AND.EX UP0, UPT, UR5, URZ, UPT, UP0 ;  /* 0x000000ff0500728c */ /* 0x000fd2000bf05300 */
[----:B------:R-:W-:Y:S05]  /*7660*/  BRA.U UP0, `(.L_x_115) ;  /* 0x00000001000c7547 */ /* 0x000fea000b800000 */
[----:B------:R-:W-:-:S13]  /*7670*/  FSETP.NEU.AND P0, PT, R35, RZ, PT ;  /* 0x000000ff2300720b */ /* 0x000fda0003f0d000 */
[----:B------:R-:W-:Y:S05]  /*7680*/  @!P0 EXIT ;  /* 0x000000000000894d */ /* 0x000fea0003800000 */
[----:B------:R-:W-:Y:S05]  /*7690*/  BRA `(.L_x_114) ;  /* 0x00000000002c7947 */ /* 0x000fea0003800000 */
.L_x_115:
[----:B------:R-:W-:Y:S01]  /*76a0*/  ISETP.NE.AND P0, PT, R81, RZ, PT ;  /* 0x000000ff5100720c */ /* 0x000fe20003f05270 */
[----:B------:R-:W-:-:S12]  /*76b0*/  BSSY.RECONVERGENT B0, `(.L_x_114) ;  /* 0x0000009000007945 */ /* 0x000fd80003800200 */
[----:B------:R-:W-:Y:S05]  /*76c0*/  @P0 BRA `(.L_x_116) ;  /* 0x0000000000140947 */ /* 0x000fea0003800000 */
[----:B------:R-:W2:Y:S02]  /*76d0*/  LDCU.64 UR4, c[0x0][0x888] ;  /* 0x00011100ff0477ac */ /* 0x000ea40008000a00 */
[----:B--2---:R-:W-:-:S04]  /*76e0*/  ISETP.NE.U32.AND P0, PT, RZ, UR4, PT ;  /* 0x00000004ff007c0c */ /* 0x004fc8000bf05070 */
[----:B------:R-:W-:-:S13]  /*76f0*/  ISETP.NE.AND.EX P0, PT, RZ, UR5, PT, P0 ;  /* 0x00000005ff007c0c */ /* 0x000fda000bf05300 */
[----:B------:R-:W-:Y:S05]  /*7700*/  @!P0 EXIT ;  /* 0x000000000000894d */ /* 0x000fea0003800000 */
[----:B------:R-:W-:Y:S05]  /*7710*/  BRA `(.L_x_117) ;  /* 0x0000000000087947 */ /* 0x000fea0003800000 */
.L_x_116:
[----:B------:R-:W-:-:S13]  /*7720*/  FSETP.NEU.AND P0, PT, R35, RZ, PT ;  /* 0x000000ff2300720b */ /* 0x000fda0003f0d000 */
[----:B------:R-:W-:Y:S05]  /*7730*/  @!P0 EXIT ;  /* 0x000000000000894d */ /* 0x000fea0003800000 */
.L_x_117:
[----:B------:R-:W-:Y:S05]  /*7740*/  BSYNC.RECONVERGENT B0 ;  /* 0x0000000000007941 */ /* 0x000fea0003800200 */
.L_x_114:
[----:B------:R-:W-:Y:S01]  /*7750*/  ULEA UR4, UR40, UR36, 0x3 ;  /* 0x0000002428047291 */ /* 0x000fe2000f8e18ff */
[----:B------:R-:W-:-:S04]  /*7760*/  DEPBAR.LE SB0, 0x0 ;  /* 0x000080000000791a */ /* 0x000fc80000000000 */
[----:B------:R-:W-:-:S04]  /*7770*/  UIADD3 UR4, UPT, UPT, UR4, 0x48, URZ ;  /* 0x0000004804047890 */ /* 0x000fc8000fffe0ff */
[----:B------:R-:W-:-:S09]  /*7780*/  UPRMT UR4, UR53, 0x654, UR4 ;  /* 0x0000065435047896 */ /* 0x000fd20008000004 */
[----:B------:R-:W-:Y:S01]  /*7790*/  SYNCS.ARRIVE.TRANS64.RED.A1T0 RZ, [UR4], RZ ;  /* 0x000000ffffff79a7 */ /* 0x000fe20008100404 */
[----:B------:R-:W-:Y:S05]  /*77a0*/  EXIT ;  /* 0x000000000000794d */ /* 0x000fea0003800000 */
.L_x_19:
[----:B--2---:R2:W1:Y:S02]  /*77b0*/  SYNCS.PHASECHK.TRANS64.TRYWAIT P0, [R3+URZ+0xe0], R2 ;  /* 0x0000e002030075a7 */ /* 0x00446400080011ff */
[----:B-1----:R-:W-:Y:S05]  /*77c0*/  @!P0 NANOSLEEP.SYNCS 0x989680 ;  /* 0x009896800000895d */ /* 0x002fea0003900000 */
[----:B------:R-:W1:Y:S02]  /*77d0*/  @!P0 SYNCS.PHASECHK.TRANS64 P0, [R3+URZ+0xe0], R2 ;  /* 0x0000e002030085a7 */ /* 0x000e6400080010ff */
[----:B-1----:R-:W-:Y:S05]  /*77e0*/  @!P0 BRA `(.L_x_19) ;  /* 0xfffffffc00f08947 */ /* 0x002fea000383ffff */
[----:B------:R-:W-:Y:S05]  /*77f0*/  BRA `(.L_x_118) ;  /* 0xffffff9c006c7947 */ /* 0x000fea000383ffff */
.L_x_22:
[----:B-1----:R-:W-:-:S07]  /*7800*/  MOV R2, UR49 ;  /* 0x0000003100027c02 */ /* 0x002fce0008000f00 */
.L_x_119:
[----:B-1----:R1:W2:Y:S02]  /*7810*/  SYNCS.PHASECHK.TRANS64.TRYWAIT P0, [R2+URZ+0x18], R5 ;  /* 0x00001805020075a7 */ /* 0x0022a400080011ff */
[----:B--2---:R-:W-:Y:S05]  /*7820*/  @!P0 NANOSLEEP.SYNCS 0x989680 ;  /* 0x009896800000895d */ /* 0x004fea0003900000 */
[----:B------:R-:W2:Y:S02]  /*7830*/  @!P0 SYNCS.PHASECHK.TRANS64 P0, [R2+URZ+0x18], R5 ;  /* 0x00001805020085a7 */ /* 0x000ea400080010ff */
[----:B--2---:R-:W-:Y:S05]  /*7840*/  @!P0 BRA `(.L_x_119) ;  /* 0xfffffffc00f08947 */ /* 0x004fea000383ffff */
[----:B------:R-:W-:Y:S05]  /*7850*/  BRA `(.L_x_21) ;  /* 0xffffff9c00c07947 */ /* 0x000fea000383ffff */
.L_x_30:
[----:B------:R-:W-:-:S07]  /*7860*/  MOV R2, UR49 ;  /* 0x0000003100027c02 */ /* 0x000fce0008000f00 */
.L_x_120:
[----:B-1----:R1:W2:Y:S02]  /*7870*/  SYNCS.PHASECHK.TRANS64.TRYWAIT P0, [R2+URZ+0x18], R5 ;  /* 0x00001805020075a7 */ /* 0x0022a400080011ff */
[----:B--2---:R-:W-:Y:S05]  /*7880*/  @!P0 NANOSLEEP.SYNCS 0x989680 ;  /* 0x009896800000895d */ /* 0x004fea0003900000 */
[----:B------:R-:W2:Y:S02]  /*7890*/  @!P0 SYNCS.PHASECHK.TRANS64 P0, [R2+URZ+0x18], R5 ;  /* 0x00001805020085a7 */ /* 0x000ea400080010ff */
[----:B--2---:R-:W-:Y:S05]  /*78a0*/  @!P0 BRA `(.L_x_120) ;  /* 0xfffffffc00f08947 */ /* 0x004fea000383ffff */
[----:B------:R-:W-:Y:S05]  /*78b0*/  BRA `(.L_x_29) ;  /* 0xffffffa000d87947 */ /* 0x000fea000383ffff */
.L_x_36:
[----:B-1----:R1:W2:Y:S02]  /*78c0*/  SYNCS.PHASECHK.TRANS64.TRYWAIT P0, [R2+URZ+0x70], R3 ;  /* 0x00007003020075a7 */ /* 0x0022a400080011ff */
[----:B--2---:R-:W-:Y:S05]  /*78d0*/  @!P0 NANOSLEEP.SYNCS 0x989680 ;  /* 0x009896800000895d */ /* 0x004fea0003900000 */
[----:B------:R-:W2:Y:S02]  /*78e0*/  @!P0 SYNCS.PHASECHK.TRANS64 P0, [R2+URZ+0x70], R3 ;  /* 0x00007003020085a7 */ /* 0x000ea400080010ff */
[----:B--2---:R-:W-:Y:S05]  /*78f0*/  @!P0 BRA `(.L_x_36) ;  /* 0xfffffffc00f08947 */ /* 0x004fea000383ffff */
[----:B------:R-:W-:Y:S05]  /*7900*/  BRA `(.L_x_121) ;  /* 0xffffffa400cc7947 */ /* 0x000fea000383ffff */
.L_x_40:
[----:B----4-:R-:W-:-:S07]  /*7910*/  MOV R0, UR4 ;  /* 0x0000000400007c02 */ /* 0x010fce0008000f00 */
.L_x_122:
[----:B-1----:R1:W2:Y:S02]  /*7920*/  SYNCS.PHASECHK.TRANS64.TRYWAIT P0, [R0+URZ], R3 ;  /* 0x00000003000075a7 */ /* 0x0022a400080011ff */
[----:B--2---:R-:W-:Y:S05]  /*7930*/  @!P0 NANOSLEEP.SYNCS 0x989680 ;  /* 0x009896800000895d */ /* 0x004fea0003900000 */
[----:B------:R-:W2:Y:S02]  /*7940*/  @!P0 SYNCS.PHASECHK.TRANS64 P0, [R0+URZ], R3 ;  /* 0x00000003000085a7 */ /* 0x000ea400080010ff */
[----:B--2---:R-:W-:Y:S05]  /*7950*/  @!P0 BRA `(.L_x_122) ;  /* 0xfffffffc00f08947 */ /* 0x004fea000383ffff */
[----:B------:R-:W-:Y:S05]  /*7960*/  BRA `(.L_x_123) ;  /* 0xffffffac003c7947 */ /* 0x000fea000383ffff */
.L_x_41:
[----:B----4-:R-:W-:-:S07]  /*7970*/  MOV R0, UR5 ;  /* 0x0000000500007c02 */ /* 0x010fce0008000f00 */
.L_x_124:
[----:B-1----:R1:W2:Y:S02]  /*7980*/  SYNCS.PHASECHK.TRANS64.TRYWAIT P0, [R0+URZ], R3 ;  /* 0x00000003000075a7 */ /* 0x0022a400080011ff */
[----:B--2---:R-:W-:Y:S05]  /*7990*/  @!P0 NANOSLEEP.SYNCS 0x989680 ;  /* 0x009896800000895d */ /* 0x004fea0003900000 */
[----:B------:R-:W2:Y:S02]  /*79a0*/  @!P0 SYNCS.PHASECHK.TRANS64 P0, [R0+URZ], R3 ;  /* 0x00000003000085a7 */ /* 0x000ea400080010ff */
[----:B--2---:R-:W-:Y:S05]  /*79b0*/  @!P0 BRA `(.L_x_124) ;  /* 0xfffffffc00f08947 */ /* 0x004fea000383ffff */
[----:B------:R-:W-:Y:S05]  /*79c0*/  BRA `(.L_x_125) ;  /* 0xffffffac00487947 */ /* 0x000fea000383ffff */
.L_x_44:
[----:B-1----:R1:W2:Y:S02]  /*79d0*/  SYNCS.PHASECHK.TRANS64.TRYWAIT P0, [R0+URZ+0xd0], R5 ;  /* 0x0000d005000075a7 */ /* 0x0022a400080011ff */
[----:B--2---:R-:W-:Y:S05]  /*79e0*/  @!P0 NANOSLEEP.SYNCS 0x989680 ;  /* 0x009896800000895d */ /* 0x004fea0003900000 */
[----:B------:R-:W2:Y:S02]  /*79f0*/  @!P0 SYNCS.PHASECHK.TRANS64 P0, [R0+URZ+0xd0], R5 ;  /* 0x0000d005000085a7 */ /* 0x000ea400080010ff */
[----:B--2---:R-:W-:Y:S05]  /*7a00*/  @!P0 BRA `(.L_x_44) ;  /* 0xfffffffc00f08947 */ /* 0x004fea000383ffff */
[----:B------:R-:W-:Y:S05]  /*7a10*/  BRA `(.L_x_126) ;  /* 0xffffffac00a47947 */ /* 0x000fea000383ffff */
.L_x_45:
[----:B------:R-:W-:-:S07]  /*7a20*/  MOV R0, UR4 ;  /* 0x0000000400007c02 */ /* 0x000fce0008000f00 */
.L_x_127:
[----:B-1----:R1:W2:Y:S02]  /*7a30*/  SYNCS.PHASECHK.TRANS64.TRYWAIT P0, [R0+URZ+0x80], R5 ;  /* 0x00008005000075a7 */ /* 0x0022a400080011ff */
[----:B--2---:R-:W-:Y:S05]  /*7a40*/  @!P0 NANOSLEEP.SYNCS 0x989680 ;  /* 0x009896800000895d */ /* 0x004fea0003900000 */
[----:B------:R-:W2:Y:S02]  /*7a50*/  @!P0 SYNCS.PHASECHK.TRANS64 P0, [R0+URZ+0x80], R5 ;  /* 0x00008005000085a7 */ /* 0x000ea400080010ff */
[----:B--2---:R-:W-:Y:S05]  /*7a60*/  @!P0 BRA `(.L_x_127) ;  /* 0xfffffffc00f08947 */ /* 0x004fea000383ffff */
[----:B------:R-:W-:Y:S05]  /*7a70*/  BRA `(.L_x_128) ;  /* 0xffffffac00b47947 */ /* 0x000fea000383ffff */
.L_x_46:
[----:B-1----:R1:W2:Y:S02]  /*7a80*/  SYNCS.PHASECHK.TRANS64.TRYWAIT P1, [R0+URZ+0x70], R5 ;  /* 0x00007005000075a7 */ /* 0x0022a400080211ff */
[----:B--2---:R-:W-:Y:S05]  /*7a90*/  @!P1 NANOSLEEP.SYNCS 0x989680 ;  /* 0x009896800000995d */ /* 0x004fea0003900000 */
[----:B------:R-:W2:Y:S02]  /*7aa0*/  @!P1 SYNCS.PHASECHK.TRANS64 P1, [R0+URZ+0x70], R5 ;  /* 0x00007005000095a7 */ /* 0x000ea400080210ff */
[----:B--2---:R-:W-:Y:S05]  /*7ab0*/  @!P1 BRA `(.L_x_46) ;  /* 0xfffffffc00f09947 */ /* 0x004fea000383ffff */
[----:B------:R-:W-:Y:S05]  /*7ac0*/  BRA `(.L_x_129) ;  /* 0xffffffac00e47947 */ /* 0x000fea000383ffff */
.L_x_49:
[----:B------:R-:W-:-:S07]  /*7ad0*/  MOV R0, UR4 ;  /* 0x0000000400007c02 */ /* 0x000fce0008000f00 */
.L_x_130:
[----:B-1----:R1:W2:Y:S02]  /*7ae0*/  SYNCS.PHASECHK.TRANS64.TRYWAIT P0, [R0+URZ+0x80], R3 ;  /* 0x00008003000075a7 */ /* 0x0022a400080011ff */
[----:B--2---:R-:W-:Y:S05]  /*7af0*/  @!P0 NANOSLEEP.SYNCS 0x989680 ;  /* 0x009896800000895d */ /* 0x004fea0003900000 */
[----:B------:R-:W2:Y:S02]  /*7b00*/  @!P0 SYNCS.PHASECHK.TRANS64 P0, [R0+URZ+0x80], R3 ;  /* 0x00008003000085a7 */ /* 0x000ea400080010ff */
[----:B--2---:R-:W-:Y:S05]  /*7b10*/  @!P0 BRA `(.L_x_130) ;  /* 0xfffffffc00f08947 */ /* 0x004fea000383ffff */
[----:B------:R-:W-:Y:S05]  /*7b20*/  BRA `(.L_x_48) ;  /* 0xffffffb000387947 */ /* 0x000fea000383ffff */
.L_x_56:
[----:B-1----:R1:W2:Y:S02]  /*7b30*/  SYNCS.PHASECHK.TRANS64.TRYWAIT P1, [R0+URZ+0x70], R5 ;  /* 0x00007005000075a7 */ /* 0x0022a400080211ff */
[----:B--2---:R-:W-:Y:S05]  /*7b40*/  @!P1 NANOSLEEP.SYNCS 0x989680 ;  /* 0x009896800000995d */ /* 0x004fea0003900000 */
[----:B------:R-:W2:Y:S02]  /*7b50*/  @!P1 SYNCS.PHASECHK.TRANS64 P1, [R0+URZ+0x70], R5 ;  /* 0x00007005000095a7 */ /* 0x000ea400080210ff */
[----:B--2---:R-:W-:Y:S05]  /*7b60*/  @!P1 BRA `(.L_x_56) ;  /* 0xfffffffc00f09947 */ /* 0x004fea000383ffff */
[----:B------:R-:W-:Y:S05]  /*7b70*/  BRA `(.L_x_131) ;  /* 0xffffffb4009c7947 */ /* 0x000fea000383ffff */
.L_x_57:
[----:B------:R-:W-:-:S07]  /*7b80*/  MOV R3, UR75 ;  /* 0x0000004b00037c02 */ /* 0x000fce0008000f00 */
.L_x_132:
[----:B-1----:R1:W2:Y:S02]  /*7b90*/  SYNCS.PHASECHK.TRANS64.TRYWAIT P0, [R3+URZ+0xb0], R0 ;  /* 0x0000b000030075a7 */ /* 0x0022a400080011ff */
[----:B--2---:R-:W-:Y:S05]  /*7ba0*/  @!P0 NANOSLEEP.SYNCS 0x989680 ;  /* 0x009896800000895d */ /* 0x004fea0003900000 */
[----:B------:R-:W2:Y:S02]  /*7bb0*/  @!P0 SYNCS.PHASECHK.TRANS64 P0, [R3+URZ+0xb0], R0 ;  /* 0x0000b000030085a7 */ /* 0x000ea400080010ff */
[----:B--2---:R-:W-:Y:S05]  /*7bc0*/  @!P0 BRA `(.L_x_132) ;  /* 0xfffffffc00f08947 */ /* 0x004fea000383ffff */
[----:B------:R-:W-:Y:S05]  /*7bd0*/  BRA `(.L_x_133) ;  /* 0xffffffb400f07947 */ /* 0x000fea000383ffff */
.L_x_60:
[----:B------:R-:W-:Y:S07]  /*7be0*/  MOV R0, UR5 ;  /* 0x0000000500007c02 */ /* 0x000fee0008000f00 */
.L_x_134:
[----:B-1----:R1:W2:Y:S02]  /*7bf0*/  SYNCS.PHASECHK.TRANS64.TRYWAIT P0, [R0+URZ], R3 ;  /* 0x00000003000075a7 */ /* 0x0022a400080011ff */
[----:B--2---:R-:W-:Y:S05]  /*7c00*/  @!P0 NANOSLEEP.SYNCS 0x989680 ;  /* 0x009896800000895d */ /* 0x004fea0003900000 */
[----:B------:R-:W2:Y:S02]  /*7c10*/  @!P0 SYNCS.PHASECHK.TRANS64 P0, [R0+URZ], R3 ;  /* 0x00000003000085a7 */ /* 0x000ea400080010ff */
[----:B--2---:R-:W-:Y:S05]  /*7c20*/  @!P0 BRA `(.L_x_134) ;  /* 0xfffffffc00f08947 */ /* 0x004fea000383ffff */
[----:B------:R-:W-:Y:S05]  /*7c30*/  BRA `(.L_x_59) ;  /* 0xffffffb8000c7947 */ /* 0x000fea000383ffff */
.L_x_63:
[----:B------:R-:W-:-:S07]  /*7c40*/  MOV R0, UR4 ;  /* 0x0000000400007c02 */ /* 0x000fce0008000f00 */
.L_x_135:
[----:B--2---:R2:W3:Y:S02]  /*7c50*/  SYNCS.PHASECHK.TRANS64.TRYWAIT P0, [R0+URZ], R3 ;  /* 0x00000003000075a7 */ /* 0x0044e400080011ff */
[----:B---3--:R-:W-:Y:S05]  /*7c60*/  @!P0 NANOSLEEP.SYNCS 0x989680 ;  /* 0x009896800000895d */ /* 0x008fea0003900000 */
[----:B------:R-:W3:Y:S02]  /*7c70*/  @!P0 SYNCS.PHASECHK.TRANS64 P0, [R0+URZ], R3 ;  /* 0x00000003000085a7 */ /* 0x000ee400080010ff */
[----:B---3--:R-:W-:Y:S05]  /*7c80*/  @!P0 BRA `(.L_x_135) ;  /* 0xfffffffc00f08947 */ /* 0x008fea000383ffff */
[----:B------:R-:W-:Y:S05]  /*7c90*/  BRA `(.L_x_136) ;  /* 0xffffffc000147947 */ /* 0x000fea000383ffff */
.L_x_64:
[----:B------:R-:W-:-:S07]  /*7ca0*/  MOV R0, UR5 ;  /* 0x0000000500007c02 */ /* 0x000fce0008000f00 */
.L_x_137:
[----:B-1----:R1:W2:Y:S02]  /*7cb0*/  SYNCS.PHASECHK.TRANS64.TRYWAIT P0, [R0+URZ], R3 ;  /* 0x00000003000075a7 */ /* 0x0022a400080011ff */
[----:B--2---:R-:W-:Y:S05]  /*7cc0*/  @!P0 NANOSLEEP.SYNCS 0x989680 ;  /* 0x009896800000895d */ /* 0x004fea0003900000 */
[----:B------:R-:W2:Y:S02]  /*7cd0*/  @!P0 SYNCS.PHASECHK.TRANS64 P0, [R0+URZ], R3 ;  /* 0x00000003000085a7 */ /* 0x000ea400080010ff */
[----:B--2---:R-:W-:Y:S05]  /*7ce0*/  @!P0 BRA `(.L_x_137) ;  /* 0xfffffffc00f08947 */ /* 0x004fea000383ffff */
[----:B------:R-:W-:Y:S05]  /*7cf0*/  BRA `(.L_x_138) ;  /* 0xffffffc000207947 */ /* 0x000fea000383ffff */
.L_x_65:
[----:B------:R-:W-:-:S07]  /*7d00*/  MOV R0, UR5 ;  /* 0x0000000500007c02 */ /* 0x000fce0008000f00 */
.L_x_139:
[----:B-1----:R1:W2:Y:S02]  /*7d10*/  SYNCS.PHASECHK.TRANS64.TRYWAIT P0, [R0+URZ], R3 ;  /* 0x00000003000075a7 */ /* 0x0022a400080011ff */
[----:B--2---:R-:W-:Y:S05]  /*7d20*/  @!P0 NANOSLEEP.SYNCS 0x989680 ;  /* 0x009896800000895d */ /* 0x004fea0003900000 */
[----:B------:R-:W2:Y:S02]  /*7d30*/  @!P0 SYNCS.PHASECHK.TRANS64 P0, [R0+URZ], R3 ;  /* 0x00000003000085a7 */ /* 0x000ea400080010ff */
[----:B--2---:R-:W-:Y:S05]  /*7d40*/  @!P0 BRA `(.L_x_139) ;  /* 0xfffffffc00f08947 */ /* 0x004fea000383ffff */
[----:B------:R-:W-:Y:S05]  /*7d50*/  BRA `(.L_x_140) ;  /* 0xffffffc0002c7947 */ /* 0x000fea000383ffff */
.L_x_66:
[----:B------:R-:W-:-:S07]  /*7d60*/  MOV R0, UR4 ;  /* 0x0000000400007c02 */ /* 0x000fce0008000f00 */
.L_x_141:
[----:B-1----:R1:W2:Y:S02]  /*7d70*/  SYNCS.PHASECHK.TRANS64.TRYWAIT P0, [R0+URZ], R3 ;  /* 0x00000003000075a7 */ /* 0x0022a400080011ff */
[----:B--2---:R-:W-:Y:S05]  /*7d80*/  @!P0 NANOSLEEP.SYNCS 0x989680 ;  /* 0x009896800000895d */ /* 0x004fea0003900000 */
[----:B------:R-:W2:Y:S02]  /*7d90*/  @!P0 SYNCS.PHASECHK.TRANS64 P0, [R0+URZ], R3 ;  /* 0x00000003000085a7 */ /* 0x000ea400080010ff */
[----:B--2---:R-:W-:Y:S05]  /*7da0*/  @!P0 BRA `(.L_x_141) ;  /* 0xfffffffc00f08947 */ /* 0x004fea000383ffff */
[----:B------:R-:W-:Y:S05]  /*7db0*/  BRA `(.L_x_142) ;  /* 0xffffffc000387947 */ /* 0x000fea000383ffff */
.L_x_71:
[----:B--2---:R2:W3:Y:S02]  /*7dc0*/  SYNCS.PHASECHK.TRANS64.TRYWAIT P0, [R0+URZ+0x70], R3 ;  /* 0x00007003000075a7 */ /* 0x0044e400080011ff */
[----:B---3--:R-:W-:Y:S05]  /*7dd0*/  @!P0 NANOSLEEP.SYNCS 0x989680 ;  /* 0x009896800000895d */ /* 0x008fea0003900000 */
[----:B------:R-:W3:Y:S02]  /*7de0*/  @!P0 SYNCS.PHASECHK.TRANS64 P0, [R0+URZ+0x70], R3 ;  /* 0x00007003000085a7 */ /* 0x000ee400080010ff */
[----:B---3--:R-:W-:Y:S05]  /*7df0*/  @!P0 BRA `(.L_x_71) ;  /* 0xfffffffc00f08947 */ /* 0x008fea000383ffff */
[----:B------:R-:W-:Y:S05]  /*7e00*/  BRA `(.L_x_143) ;  /* 0xffffffc400387947 */ /* 0x000fea000383ffff */
.L_x_74:
[----:B------:R-:W-:Y:S07]  /*7e10*/  MOV R0, UR13 ;  /* 0x0000000d00007c02 */ /* 0x000fee0008000f00 */
.L_x_144:
[----:B--2---:R2:W3:Y:S02]  /*7e20*/  SYNCS.PHASECHK.TRANS64.TRYWAIT P0, [R0+URZ+0x68], R3 ;  /* 0x00006803000075a7 */ /* 0x0044e400080011ff */
[----:B---3--:R-:W-:Y:S05]  /*7e30*/  @!P0 NANOSLEEP.SYNCS 0x989680 ;  /* 0x009896800000895d */ /* 0x008fea0003900000 */
[----:B------:R-:W3:Y:S02]  /*7e40*/  @!P0 SYNCS.PHASECHK.TRANS64 P0, [R0+URZ+0x68], R3 ;  /* 0x00006803000085a7 */ /* 0x000ee400080010ff */
[----:B---3--:R-:W-:Y:S05]  /*7e50*/  @!P0 BRA `(.L_x_144) ;  /* 0xfffffffc00f08947 */ /* 0x008fea000383ffff */
[----:B------:R-:W-:Y:S05]  /*7e60*/  BRA `(.L_x_73) ;  /* 0xffffffc800187947 */ /* 0x000fea000383ffff */
.L_x_77:
[----:B------:R-:W-:Y:S07]  /*7e70*/  MOV R0, UR4 ;  /* 0x0000000400007c02 */ /* 0x000fee0008000f00 */
.L_x_145:
[----:B-1----:R1:W2:Y:S02]  /*7e80*/  SYNCS.PHASECHK.TRANS64.TRYWAIT P0, [R0+URZ+0x48], R3 ;  /* 0x00004803000075a7 */ /* 0x0022a400080011ff */
[----:B--2---:R-:W-:Y:S05]  /*7e90*/  @!P0 NANOSLEEP.SYNCS 0x989680 ;  /* 0x009896800000895d */ /* 0x004fea0003900000 */
[----:B------:R-:W2:Y:S02]  /*7ea0*/  @!P0 SYNCS.PHASECHK.TRANS64 P0, [R0+URZ+0x48], R3 ;  /* 0x00004803000085a7 */ /* 0x000ea400080010ff */
[----:B--2---:R-:W-:Y:S05]  /*7eb0*/  @!P0 BRA `(.L_x_145) ;  /* 0xfffffffc00f08947 */ /* 0x004fea000383ffff */
[----:B------:R-:W-:Y:S05]  /*7ec0*/  BRA `(.L_x_146) ;  /* 0xffffffc800907947 */ /* 0x000fea000383ffff */
.L_x_78:
[----:B------:R-:W-:Y:S07]  /*7ed0*/  MOV R3, UR6 ;  /* 0x0000000600037c02 */ /* 0x000fee0008000f00 */
.L_x_147:
[----:B-1----:R1:W2:Y:S02]  /*7ee0*/  SYNCS.PHASECHK.TRANS64.TRYWAIT P0, [R3+URZ+0x48], R12 ;  /* 0x0000480c030075a7 */ /* 0x0022a400080011ff */
[----:B--2---:R-:W-:Y:S05]  /*7ef0*/  @!P0 NANOSLEEP.SYNCS 0x989680 ;  /* 0x009896800000895d */ /* 0x004fea0003900000 */
[----:B------:R-:W2:Y:S02]  /*7f00*/  @!P0 SYNCS.PHASECHK.TRANS64 P0, [R3+URZ+0x48], R12 ;  /* 0x0000480c030085a7 */ /* 0x000ea400080010ff */
[----:B--2---:R-:W-:Y:S05]  /*7f10*/  @!P0 BRA `(.L_x_147) ;  /* 0xfffffffc00f08947 */ /* 0x004fea000383ffff */
[----:B------:R-:W-:Y:S05]  /*7f20*/  BRA `(.L_x_148) ;  /* 0xffffffcc00307947 */ /* 0x000fea000383ffff */
.L_x_80:
[----:B------:R-:W-:-:S07]  /*7f30*/  MOV R0, UR4 ;  /* 0x0000000400007c02 */ /* 0x000fce0008000f00 */
.L_x_149:
[----:B-1----:R1:W3:Y:S02]  /*7f40*/  SYNCS.PHASECHK.TRANS64.TRYWAIT P0, [R0+URZ], R3 ;  /* 0x00000003000075a7 */ /* 0x0022e400080011ff */
[----:B---3--:R-:W-:Y:S05]  /*7f50*/  @!P0 NANOSLEEP.SYNCS 0x989680 ;  /* 0x009896800000895d */ /* 0x008fea0003900000 */
[----:B------:R-:W3:Y:S02]  /*7f60*/  @!P0 SYNCS.PHASECHK.TRANS64 P0, [R0+URZ], R3 ;  /* 0x00000003000085a7 */ /* 0x000ee400080010ff */
[----:B---3--:R-:W-:Y:S05]  /*7f70*/  @!P0 BRA `(.L_x_149) ;  /* 0xfffffffc00f08947 */ /* 0x008fea000383ffff */
[----:B------:R-:W-:Y:S05]  /*7f80*/  BRA `(.L_x_150) ;  /* 0xffffffcc00bc7947 */ /* 0x000fea000383ffff */
.L_x_81:
[----:B------:R-:W-:-:S07]  /*7f90*/  MOV R0, UR5 ;  /* 0x0000000500007c02 */ /* 0x000fce0008000f00 */
.L_x_151:
[----:B-1----:R1:W3:Y:S02]  /*7fa0*/  SYNCS.PHASECHK.TRANS64.TRYWAIT P0, [R0+URZ], R3 ;  /* 0x00000003000075a7 */ /* 0x0022e400080011ff */
[----:B---3--:R-:W-:Y:S05]  /*7fb0*/  @!P0 NANOSLEEP.SYNCS 0x989680 ;  /* 0x009896800000895d */ /* 0x008fea0003900000 */
[----:B------:R-:W3:Y:S02]  /*7fc0*/  @!P0 SYNCS.PHASECHK.TRANS64 P0, [R0+URZ], R3 ;  /* 0x00000003000085a7 */ /* 0x000ee400080010ff */
[----:B---3--:R-:W-:Y:S05]  /*7fd0*/  @!P0 BRA `(.L_x_151) ;  /* 0xfffffffc00f08947 */ /* 0x008fea000383ffff */
[----:B------:R-:W-:Y:S05]  /*7fe0*/  BRA `(.L_x_152) ;  /* 0xffffffcc00c87947 */ /* 0x000fea000383ffff */
.L_x_83:
[----:B--2---:R2:W4:Y:S02]  /*7ff0*/  SYNCS.PHASECHK.TRANS64.TRYWAIT P0, [R0+URZ+0x70], R3 ;  /* 0x00007003000075a7 */ /* 0x00452400080011ff */
[----:B----4-:R-:W-:Y:S05]  /*8000*/  @!P0 NANOSLEEP.SYNCS 0x989680 ;  /* 0x009896800000895d */ /* 0x010fea0003900000 */
[----:B------:R-:W4:Y:S02]  /*8010*/  @!P0 SYNCS.PHASECHK.TRANS64 P0, [R0+URZ+0x70], R3 ;  /* 0x00007003000085a7 */ /* 0x000f2400080010ff */
[----:B----4-:R-:W-:Y:S05]  /*8020*/  @!P0 BRA `(.L_x_83) ;  /* 0xfffffffc00f08947 */ /* 0x010fea000383ffff */
[----:B------:R-:W-:Y:S05]  /*8030*/  BRA `(.L_x_153) ;  /* 0xffffffd000bc7947 */ /* 0x000fea000383ffff */
.L_x_93:
[----:B-1----:R1:W3:Y:S02]  /*8040*/  SYNCS.PHASECHK.TRANS64.TRYWAIT P1, [R0+URZ+0x30], R5 ;  /* 0x00003005000075a7 */ /* 0x0022e400080211ff */
[----:B---3--:R-:W-:Y:S05]  /*8050*/  @!P1 NANOSLEEP.SYNCS 0x989680 ;  /* 0x009896800000995d */ /* 0x008fea0003900000 */
[----:B------:R-:W3:Y:S02]  /*8060*/  @!P1 SYNCS.PHASECHK.TRANS64 P1, [R0+URZ+0x30], R5 ;  /* 0x00003005000095a7 */ /* 0x000ee400080210ff */
[----:B---3--:R-:W-:Y:S05]  /*8070*/  @!P1 BRA `(.L_x_93) ;  /* 0xfffffffc00f09947 */ /* 0x008fea000383ffff */
[----:B------:R-:W-:Y:S05]  /*8080*/  BRA `(.L_x_92) ;  /* 0xffffffdc00cc7947 */ /* 0x000fea000383ffff */
.L_x_95:
[----:B---3--:R3:W4:Y:S02]  /*8090*/  SYNCS.PHASECHK.TRANS64.TRYWAIT P0, [R84+URZ+0x90], R7 ;  /* 0x00009007540075a7 */ /* 0x00872400080011ff */
[----:B----4-:R-:W-:Y:S05]  /*80a0*/  @!P0 NANOSLEEP.SYNCS 0x989680 ;  /* 0x009896800000895d */ /* 0x010fea0003900000 */
[----:B------:R-:W4:Y:S02]  /*80b0*/  @!P0 SYNCS.PHASECHK.TRANS64 P0, [R84+URZ+0x90], R7 ;  /* 0x00009007540085a7 */ /* 0x000f2400080010ff */
[----:B----4-:R-:W-:Y:S05]  /*80c0*/  @!P0 BRA `(.L_x_95) ;  /* 0xfffffffc00f08947 */ /* 0x010fea000383ffff */
[----:B------:R-:W-:Y:S05]  /*80d0*/  BRA `(.L_x_94) ;  /* 0xffffffe000447947 */ /* 0x000fea000383ffff */
.L_x_106:
[----:B-1----:R1:W2:Y:S02]  /*80e0*/  SYNCS.PHASECHK.TRANS64.TRYWAIT P0, [R2+URZ+0x30], R5 ;  /* 0x00003005020075a7 */ /* 0x0022a400080011ff */
[----:B--2---:R-:W-:Y:S05]  /*80f0*/  @!P0 NANOSLEEP.SYNCS 0x989680 ;  /* 0x009896800000895d */ /* 0x004fea0003900000 */
[----:B------:R-:W2:Y:S02]  /*8100*/  @!P0 SYNCS.PHASECHK.TRANS64 P0, [R2+URZ+0x30], R5 ;  /* 0x00003005020085a7 */ /* 0x000ea400080010ff */
[----:B--2---:R-:W-:Y:S05]  /*8110*/  @!P0 BRA `(.L_x_106) ;  /* 0xfffffffc00f08947 */ /* 0x004fea000383ffff */
[----:B------:R-:W-:Y:S05]  /*8120*/  BRA `(.L_x_105) ;  /* 0xffffffe8008c7947 */ /* 0x000fea000383ffff */
        .weak           $__internal_0_$__cuda_sm10x_tcgen05_guardrail_trap_col_being_dealloced_not_returned_by_alloc
        .type           $__internal_0_$__cuda_sm10x_tcgen05_guardrail_trap_col_being_dealloced_not_returned_by_alloc,@function
        .size           $__internal_0_$__cuda_sm10x_tcgen05_guardrail_trap_col_being_dealloced_not_returned_by_alloc,($__internal_1_$__cuda_sm10x_tcgen05_guardrail_trap_phase_invalid_during_alloc - $__internal_0_$__cuda_sm10x_tcgen05_guardrail_trap_col_being_dealloced_not_returned_by_alloc)
$__internal_0_$__cuda_sm10x_tcgen05_guardrail_trap_col_being_dealloced_not_returned_by_alloc:
[----:B------:R-:W-:Y:S05]  /*8130*/  BPT.TRAP 0x1 ;  /* 0x000000040000795c */ /* 0x000fea0000300000 */
[----:B------:R-:W-:-:S04]  /*8140*/  HFMA2 R3, -RZ, RZ, 0, 0 ;  /* 0x00000000ff037431 */ /* 0x000fc800000001ff */
[----:B------:R-:W-:Y:S05]  /*8150*/  RET.REL.NODEC R2 `(_ZN7cutlass13device_kernelINS_4gemm6kernel13GemmUniversalIN4cute5tupleIJiiiiEEENS1_10collective13CollectiveMmaINS1_35MainloopSm100TmaUmmaWarpSpecializedILi3ELi2ELi4ENS5_IJNS4_1CILi1EEESB_SB_EEEEENS5_IJNSA_ILi64EEESE_NSA_ILi128EEEEEENS_10tfloat32_tENS5_IJlSB_lEEESH_NS5_IJSB_llEEENS4_8TiledMMAINS4_8MMA_AtomIJNS4_17SM100_MMA_TF32_SSISH_SH_fLi64ELi64ELNS4_4UMMA5MajorE0ELSO_1ELNSN_7ScaleInE0ELSP_0EEEEEENS4_6LayoutISC_NS5_IJNSA_ILi0EEEST_ST_EEEEENS5_IJNS4_10UnderscoreESW_SW_EEEEENS4_13SM90_TMA_LOADENS4_14ComposedLayoutINS4_7SwizzleILi3ELi4ELi3EEENS4_18smem_ptr_flag_bitsILi32EEENSS_INS5_IJNSA_ILi8EEENSA_ILi32EEEEEENS5_IJS16_SB_EEEEEEEvNS4_8identityESZ_NS10_INS11_ILi2ELi5ELi2EEES14_NSS_INS5_IJS16_NSA_ILi4EEEEEENS5_IJSB_S16_EEEEEEEvS1B_EENS_8epilogue10collective18CollectiveEpilogueINS1J_23Sm100TmaWarpSpecializedILi3ELi2ELi16ELb1ELb0EEEJSG_NS5_IJNSS_ISE_SB_EENSS_IS16_SB_EEEEESH_SI_SH_SI_NS1J_6fusion15FusionCallbacksIS1N_NS1R_17LinearCombinationISH_fSH_fLNS_15FloatRoundStyleE2EEESG_S1Q_JEEENS4_5SM1004TMEM4LOAD26SM100_TMEM_LOAD_16dp128b8xESZ_S1A_NS4_17SM75_U32x4_LDSM_NENS4_14SM90_TMA_STOREES1A_NS4_17SM90_U32x4_STSM_NENS4_39AutoVectorizingCopyWithAssumedAlignmentILi128EEEEEEvvEEEEvNT_6ParamsE) ;  /* 0xffffff7c02a87950 */ /* 0x000fea0003c3ffff */
        .weak           $__internal_1_$__cuda_sm10x_tcgen05_guardrail_trap_phase_invalid_during_alloc
        .type           $__internal_1_$__cuda_sm10x_tcgen05_guardrail_trap_phase_invalid_during_alloc,@function
        .size           $__internal_1_$__cuda_sm10x_tcgen05_guardrail_trap_phase_invalid_during_alloc,($__internal_2_$__cuda_sm10x_tcgen05_guardrail_trap_unallocated_columns_being_dealloced - $__internal_1_$__cuda_sm10x_tcgen05_guardrail_trap_phase_invalid_during_alloc)
$__internal_1_$__cuda_sm10x_tcgen05_guardrail_trap_phase_invalid_during_alloc:
[----:B------:R-:W-:Y:S05]  /*8160*/  BPT.TRAP 0x1 ;  /* 0x000000040000795c */ /* 0x000fea0000300000 */
[----:B------:R-:W-:-:S04]  /*8170*/  MOV R3, 0x0 ;  /* 0x0000000000037802 */ /* 0x000fc80000000f00 */
[----:B------:R-:W-:Y:S05]  /*8180*/  RET.REL.NODEC R2 `(_ZN7cutlass13device_kernelINS_4gemm6kernel13GemmUniversalIN4cute5tupleIJiiiiEEENS1_10collective13CollectiveMmaINS1_35MainloopSm100TmaUmmaWarpSpecializedILi3ELi2ELi4ENS5_IJNS4_1CILi1EEESB_SB_EEEEENS5_IJNSA_ILi64EEESE_NSA_ILi128EEEEEENS_10tfloat32_tENS5_IJlSB_lEEESH_NS5_IJSB_llEEENS4_8TiledMMAINS4_8MMA_AtomIJNS4_17SM100_MMA_TF32_SSISH_SH_fLi64ELi64ELNS4_4UMMA5MajorE0ELSO_1ELNSN_7ScaleInE0ELSP_0EEEEEENS4_6LayoutISC_NS5_IJNSA_ILi0EEEST_ST_EEEEENS5_IJNS4_10UnderscoreESW_SW_EEEEENS4_13SM90_TMA_LOADENS4_14ComposedLayoutINS4_7SwizzleILi3ELi4ELi3EEENS4_18smem_ptr_flag_bitsILi32EEENSS_INS5_IJNSA_ILi8EEENSA_ILi32EEEEEENS5_IJS16_SB_EEEEEEEvNS4_8identityESZ_NS10_INS11_ILi2ELi5ELi2EEES14_NSS_INS5_IJS16_NSA_ILi4EEEEEENS5_IJSB_S16_EEEEEEEvS1B_EENS_8epilogue10collective18CollectiveEpilogueINS1J_23Sm100TmaWarpSpecializedILi3ELi2ELi16ELb1ELb0EEEJSG_NS5_IJNSS_ISE_SB_EENSS_IS16_SB_EEEEESH_SI_SH_SI_NS1J_6fusion15FusionCallbacksIS1N_NS1R_17LinearCombinationISH_fSH_fLNS_15FloatRoundStyleE2EEESG_S1Q_JEEENS4_5SM1004TMEM4LOAD26SM100_TMEM_LOAD_16dp128b8xESZ_S1A_NS4_17SM75_U32x4_LDSM_NENS4_14SM90_TMA_STOREES1A_NS4_17SM90_U32x4_STSM_NENS4_39AutoVectorizingCopyWithAssumedAlignmentILi128EEEEEEvvEEEEvNT_6ParamsE) ;  /* 0xffffff7c029c7950 */ /* 0x000fea0003c3ffff */
        .weak           $__internal_2_$__cuda_sm10x_tcgen05_guardrail_trap_unallocated_columns_being_dealloced
        .type           $__internal_2_$__cuda_sm10x_tcgen05_guardrail_trap_unallocated_columns_being_dealloced,@function
        .size           $__internal_2_$__cuda_sm10x_tcgen05_guardrail_trap_unallocated_columns_being_dealloced,(.L_x_155 - $__internal_2_$__cuda_sm10x_tcgen05_guardrail_trap_unallocated_columns_being_dealloced)
$__internal_2_$__cuda_sm10x_tcgen05_guardrail_trap_unallocated_columns_being_dealloced:
[----:B------:R-:W-:Y:S05]  /*8190*/  BPT.TRAP 0x1 ;  /* 0x000000040000795c */ /* 0x000fea0000300000 */
[----:B------:R-:W-:-:S04]  /*81a0*/  HFMA2 R3, -RZ, RZ, 0, 0 ;  /* 0x00000000ff037431 */ /* 0x000fc800000001ff */
[----:B------:R-:W-:Y:S05]  /*81b0*/  RET.REL.NODEC R2 `(_ZN7cutlass13device_kernelINS_4gemm6kernel13GemmUniversalIN4cute5tupleIJiiiiEEENS1_10collective13CollectiveMmaINS1_35MainloopSm100TmaUmmaWarpSpecializedILi3ELi2ELi4ENS5_IJNS4_1CILi1EEESB_SB_EEEEENS5_IJNSA_ILi64EEESE_NSA_ILi128EEEEEENS_10tfloat32_tENS5_IJlSB_lEEESH_NS5_IJSB_llEEENS4_8TiledMMAINS4_8MMA_AtomIJNS4_17SM100_MMA_TF32_SSISH_SH_fLi64ELi64ELNS4_4UMMA5MajorE0ELSO_1ELNSN_7ScaleInE0ELSP_0EEEEEENS4_6LayoutISC_NS5_IJNSA_ILi0EEEST_ST_EEEEENS5_IJNS4_10UnderscoreESW_SW_EEEEENS4_13SM90_TMA_LOADENS4_14ComposedLayoutINS4_7SwizzleILi3ELi4ELi3EEENS4_18smem_ptr_flag_bitsILi32EEENSS_INS5_IJNSA_ILi8EEENSA_ILi32EEEEEENS5_IJS16_SB_EEEEEEEvNS4_8identityESZ_NS10_INS11_ILi2ELi5ELi2EEES14_NSS_INS5_IJS16_NSA_ILi4EEEEEENS5_IJSB_S16_EEEEEEEvS1B_EENS_8epilogue10collective18CollectiveEpilogueINS1J_23Sm100TmaWarpSpecializedILi3ELi2ELi16ELb1ELb0EEEJSG_NS5_IJNSS_ISE_SB_EENSS_IS16_SB_EEEEESH_SI_SH_SI_NS1J_6fusion15FusionCallbacksIS1N_NS1R_17LinearCombinationISH_fSH_fLNS_15FloatRoundStyleE2EEESG_S1Q_JEEENS4_5SM1004TMEM4LOAD26SM100_TMEM_LOAD_16dp128b8xESZ_S1A_NS4_17SM75_U32x4_LDSM_NENS4_14SM90_TMA_STOREES1A_NS4_17SM90_U32x4_STSM_NENS4_39AutoVectorizingCopyWithAssumedAlignmentILi128EEEEEEvvEEEEvNT_6ParamsE) ;  /* 0xffffff7c02907950 */ /* 0x000fea0003c3ffff */
.L_x_154:
[----:B------:R-:W-:-:S00]  /*81c0*/  BRA `(.L_x_154) ;  /* 0xfffffffc00fc7947 */ /* 0x000fc0000383ffff */
[----:B------:R-:W-:-:S00]  /*81d0*/  NOP ;  /* 0x0000000000007918 */ /* 0x000fc00000000000 */
        /* <DEDUP_REMOVED lines=10> */
.L_x_155:


//--------------------- .nv.global.init           --------------------------
	.section	.nv.global.init,"aw",@progbits
.nv.global.init:
	.type		$str$27,@object
	.size		$str$27,($str$28 - $str$27)
$str$27:
        /*0000*/ 	.byte	0x28, 0x61, 0x64, 0x64, 0x72, 0x65, 0x73, 0x73, 0x20, 0x26, 0x20, 0x6d, 0x61, 0x73, 0x6b, 0x29
        /*0010*/ 	.byte	0x20, 0x3d, 0x3d, 0x20, 0x30, 0x00
	.type		$str$28,@object
	.size		$str$28,($str$26 - $str$28)
$str$28:
        /*0016*/ 	.byte	0x2f, 0x74, 0x6d, 0x70, 0x2f, 0x63, 0x75, 0x74, 0x6c, 0x61, 0x73, 0x73, 0x5f, 0x73, 0x77, 0x65
        /*0026*/ 	.byte	0x65, 0x70, 0x5f, 0x73, 0x72, 0x63, 0x2f, 0x69, 0x6e, 0x63, 0x6c, 0x75, 0x64, 0x65, 0x2f, 0x63
        /*0036*/ 	.byte	0x75, 0x74, 0x65, 0x2f, 0x70, 0x6f, 0x69, 0x6e, 0x74, 0x65, 0x72, 0x5f, 0x66, 0x6c, 0x61, 0x67
        /*0046*/ 	.byte	0x67, 0x65, 0x64, 0x2e, 0x68, 0x70, 0x70, 0x00
	.type		$str$26,@object
	.size		$str$26,($str$25 - $str$26)
$str$26:
        /*004e*/ 	.byte	0x2f, 0x74, 0x6d, 0x70, 0x2f, 0x63, 0x75, 0x74, 0x6c, 0x61, 0x73, 0x73, 0x5f, 0x73, 0x77, 0x65
        /*005e*/ 	.byte	0x65, 0x70, 0x5f, 0x73, 0x72, 0x63, 0x2f, 0x69, 0x6e, 0x63, 0x6c, 0x75, 0x64, 0x65, 0x2f, 0x63
        /*006e*/ 	.byte	0x75, 0x74, 0x65, 0x2f, 0x61, 0x74, 0x6f, 0x6d, 0x2f, 0x63, 0x6f, 0x70, 0x79, 0x5f, 0x74, 0x72
        /*007e*/ 	.byte	0x61, 0x69, 0x74, 0x73, 0x5f, 0x73, 0x6d, 0x31, 0x30, 0x30, 0x2e, 0x68, 0x70, 0x70, 0x00
	.type		$str$25,@object
	.size		$str$25,(__unnamed_1 - $str$25)
$str$25:
        /*008d*/ 	.byte	0x28, 0x28, 0x75, 0x69, 0x6e, 0x74, 0x33, 0x32, 0x5f, 0x74, 0x28, 0x74, 0x68, 0x72, 0x65, 0x61
        /*009d*/ 	.byte	0x64, 0x49, 0x64, 0x78, 0x2e, 0x78, 0x29, 0x20, 0x2f, 0x20, 0x33, 0x32, 0x29, 0x20, 0x25, 0x20
        /*00ad*/ 	.byte	0x34, 0x29, 0x20, 0x3d, 0x3d, 0x20, 0x28, 0x28, 0x28, 0x74, 0x6d, 0x65, 0x6d, 0x5f, 0x61, 0x64
        /*00bd*/ 	.byte	0x64, 0x72, 0x20, 0x3e, 0x3e, 0x20, 0x31, 0x36, 0x29, 0x20, 0x2f, 0x20, 0x33, 0x32, 0x29, 0x20
        /*00cd*/ 	.byte	0x25, 0x20, 0x34, 0x29, 0x00
	.type		__unnamed_1,@object
	.size		__unnamed_1,(__unnamed_2 - __unnamed_1)
__unnamed_1:
        /*00d2*/ 	.byte	0x61, 0x75, 0x74, 0x6f, 0x20, 0x63, 0x75, 0x74, 0x65, 0x3a, 0x3a, 0x61, 0x73, 0x5f, 0x70, 0x6f
        /* <DEDUP_REMOVED lines=24> */
        /*0262*/ 	.byte	0x30, 0x34, 0x38, 0x3e, 0x3e, 0x3e, 0x3e, 0x5d, 0x00
	.type		__unnamed_2,@object
	.size		__unnamed_2,(.L_2 - __unnamed_2)
__unnamed_2:
        /* <DEDUP_REMOVED lines=45> */
        /*053b*/ 	.byte	0x3e, 0x3e, 0x3e, 0x5d, 0x00
.L_2:


//--------------------- .nv.shared._ZN7cutlass13device_kernelINS_4gemm6kernel13GemmUniversalIN4cute5tupleIJiiiiEEENS1_10collective13CollectiveMmaINS1_35MainloopSm100TmaUmmaWarpSpecializedILi3ELi2ELi4ENS5_IJNS4_1CILi1EEESB_SB_EEEEENS5_IJNSA_ILi64EEESE_NSA_ILi128EEEEEENS_10tfloat32_tENS5_IJlSB_lEEESH_NS5_IJSB_llEEENS4_8TiledMMAINS4_8MMA_AtomIJNS4_17SM100_MMA_TF32_SSISH_SH_fLi64ELi64ELNS4_4UMMA5MajorE0ELSO_1ELNSN_7ScaleInE0ELSP_0EEEEEENS4_6LayoutISC_NS5_IJNSA_ILi0EEEST_ST_EEEEENS5_IJNS4_10UnderscoreESW_SW_EEEEENS4_13SM90_TMA_LOADENS4_14ComposedLayoutINS4_7SwizzleILi3ELi4ELi3EEENS4_18smem_ptr_flag_bitsILi32EEENSS_INS5_IJNSA_ILi8EEENSA_ILi32EEEEEENS5_IJS16_SB_EEEEEEEvNS4_8identityESZ_NS10_INS11_ILi2ELi5ELi2EEES14_NSS_INS5_IJS16_NSA_ILi4EEEEEENS5_IJSB_S16_EEEEEEEvS1B_EENS_8epilogue10collective18CollectiveEpilogueINS1J_23Sm100TmaWarpSpecializedILi3ELi2ELi16ELb1ELb0EEEJSG_NS5_IJNSS_ISE_SB_EENSS_IS16_SB_EEEEESH_SI_SH_SI_NS1J_6fusion15FusionCallbacksIS1N_NS1R_17LinearCombinationISH_fSH_fLNS_15FloatRoundStyleE2EEESG_S1Q_JEEENS4_5SM1004TMEM4LOAD26SM100_TMEM_LOAD_16dp128b8xESZ_S1A_NS4_17SM75_U32x4_LDSM_NENS4_14SM90_TMA_STOREES1A_NS4_17SM90_U32x4_STSM_NENS4_39AutoVectorizingCopyWithAssumedAlignmentILi128EEEEEEvvEEEEvNT_6ParamsE --------------------------
	.section	.nv.shared._ZN7cutlass13device_kernelINS_4gemm6kernel13GemmUniversalIN4cute5tupleIJiiiiEEENS1_10collective13CollectiveMmaINS1_35MainloopSm100TmaUmmaWarpSpecializedILi3ELi2ELi4ENS5_IJNS4_1CILi1EEESB_SB_EEEEENS5_IJNSA_ILi64EEESE_NSA_ILi128EEEEEENS_10tfloat32_tENS5_IJlSB_lEEESH_NS5_IJSB_llEEENS4_8TiledMMAINS4_8MMA_AtomIJNS4_17SM100_MMA_TF32_SSISH_SH_fLi64ELi64ELNS4_4UMMA5MajorE0ELSO_1ELNSN_7ScaleInE0ELSP_0EEEEEENS4_6LayoutISC_NS5_IJNSA_ILi0EEEST_ST_EEEEENS5_IJNS4_10UnderscoreESW_SW_EEEEENS4_13SM90_TMA_LOADENS4_14ComposedLayoutINS4_7SwizzleILi3ELi4ELi3EEENS4_18smem_ptr_flag_bitsILi32EEENSS_INS5_IJNSA_ILi8EEENSA_ILi32EEEEEENS5_IJS16_SB_EEEEEEEvNS4_8identityESZ_NS10_INS11_ILi2ELi5ELi2EEES14_NSS_INS5_IJS16_NSA_ILi4EEEEEENS5_IJSB_S16_EEEEEEEvS1B_EENS_8epilogue10collective18CollectiveEpilogueINS1J_23Sm100TmaWarpSpecializedILi3ELi2ELi16ELb1ELb0EEEJSG_NS5_IJNSS_ISE_SB_EENSS_IS16_SB_EEEEESH_SI_SH_SI_NS1J_6fusion15FusionCallbacksIS1N_NS1R_17LinearCombinationISH_fSH_fLNS_15FloatRoundStyleE2EEESG_S1Q_JEEENS4_5SM1004TMEM4LOAD26SM100_TMEM_LOAD_16dp128b8xESZ_S1A_NS4_17SM75_U32x4_LDSM_NENS4_14SM90_TMA_STOREES1A_NS4_17SM90_U32x4_STSM_NENS4_39AutoVectorizingCopyWithAssumedAlignmentILi128EEEEEEvvEEEEvNT_6ParamsE,"aw",@nobits
	.sectionflags	@""
	.align	16
	.zero		1024


//--------------------- .nv.shared.reserved.0     --------------------------
	.section	.nv.shared.reserved.0,"aw",@nobits
	.weak		__nv_reservedSMEM_offset_0_alias
	.size		__nv_reservedSMEM_offset_0_alias, 0, 64
	.other		__nv_reservedSMEM_offset_0_alias,@"STO_CUDA_RESERVED_SHARED STV_DEFAULT"
__nv_reservedSMEM_offset_0_alias:
	.zero		0
.nv.shared.reserved.0:
	.zero		64
	.weak		__nv_reservedSMEM_tcgen05_partition
	.type		__nv_reservedSMEM_tcgen05_partition,@object
	.size		__nv_reservedSMEM_tcgen05_partition,(.L_0 - __nv_reservedSMEM_tcgen05_partition)
__nv_reservedSMEM_tcgen05_partition:
	.zero		32
.L_0:


//--------------------- .nv.global                --------------------------
	.section	.nv.global,"aw",@nobits
.nv.global:
	.type		_ZN40_INTERNAL_672a347c_4_k_cu_7c3246dd_316804cute1_E,@object
	.size		_ZN40_INTERNAL_672a347c_4_k_cu_7c3246dd_316804cute1_E,(_ZN40_INTERNAL_672a347c_4_k_cu_7c3246dd_316804cuda3std3__45__cpo6cbeginE - _ZN40_INTERNAL_672a347c_4_k_cu_7c3246dd_316804cute1_E)
_ZN40_INTERNAL_672a347c_4_k_cu_7c3246dd_316804cute1_E:
	.zero		1
	.type		_ZN40_INTERNAL_672a347c_4_k_cu_7c3246dd_316804cuda3std3__45__cpo6cbeginE,@object
	.size		_ZN40_INTERNAL_672a347c_4_k_cu_7c3246dd_316804cuda3std3__45__cpo6cbeginE,(_ZN40_INTERNAL_672a347c_4_k_cu_7c3246dd_316804cuda3std3__48in_placeE - _ZN40_INTERNAL_672a347c_4_k_cu_7c3246dd_316804cuda3std3__45__cpo6cbeginE)
_ZN40_INTERNAL_672a347c_4_k_cu_7c3246dd_316804cuda3std3__45__cpo6cbeginE:
	.zero		1
	.type		_ZN40_INTERNAL_672a347c_4_k_cu_7c3246dd_316804cuda3std3__48in_placeE,@object
	.size		_ZN40_INTERNAL_672a347c_4_k_cu_7c3246dd_316804cuda3std3__48in_placeE,(_ZN40_INTERNAL_672a347c_4_k_cu_7c3246dd_316804cuda3std6ranges3__45__cpo9iter_moveE - _ZN40_INTERNAL_672a347c_4_k_cu_7c3246dd_316804cuda3std3__48in_placeE)
_ZN40_INTERNAL_672a347c_4_k_cu_7c3246dd_316804cuda3std3__48in_placeE:
	.zero		1
	.type		_ZN40_INTERNAL_672a347c_4_k_cu_7c3246dd_316804cuda3std6ranges3__45__cpo9iter_moveE,@object
	.size		_ZN40_INTERNAL_672a347c_4_k_cu_7c3246dd_316804cuda3std6ranges3__45__cpo9iter_moveE,(_ZN40_INTERNAL_672a347c_4_k_cu_7c3246dd_316804cuda3std3__45__cpo5beginE - _ZN40_INTERNAL_672a347c_4_k_cu_7c3246dd_316804cuda3std6ranges3__45__cpo9iter_moveE)
_ZN40_INTERNAL_672a347c_4_k_cu_7c3246dd_316804cuda3std6ranges3__45__cpo9iter_moveE:
	.zero		1
	.type		_ZN40_INTERNAL_672a347c_4_k_cu_7c3246dd_316804cuda3std3__45__cpo5beginE,@object
	.size		_ZN40_INTERNAL_672a347c_4_k_cu_7c3246dd_316804cuda3std3__45__cpo5beginE,(_ZN40_INTERNAL_672a347c_4_k_cu_7c3246dd_316804cuda3std3__442_GLOBAL__N__672a347c_4_k_cu_7c3246dd_316806ignoreE - _ZN40_INTERNAL_672a347c_4_k_cu_7c3246dd_316804cuda3std3__45__cpo5beginE)
_ZN40_INTERNAL_672a347c_4_k_cu_7c3246dd_316804cuda3std3__45__cpo5beginE:
	.zero		1
	.type		_ZN40_INTERNAL_672a347c_4_k_cu_7c3246dd_316804cuda3std3__442_GLOBAL__N__672a347c_4_k_cu_7c3246dd_316806ignoreE,@object
	.size		_ZN40_INTERNAL_672a347c_4_k_cu_7c3246dd_316804cuda3std3__442_GLOBAL__N__672a347c_4_k_cu_7c3246dd_316806ignoreE,(_ZN40_INTERNAL_672a347c_4_k_cu_7c3246dd_316804cute7productE - _ZN40_INTERNAL_672a347c_4_k_cu_7c3246dd_316804cuda3std3__442_GLOBAL__N__672a347c_4_k_cu_7c3246dd_316806ignoreE)
_ZN40_INTERNAL_672a347c_4_k_cu_7c3246dd_316804cuda3std3__442_GLOBAL__N__672a347c_4_k_cu_7c3246dd_316806ignoreE:
	.zero		1
	.type		_ZN40_INTERNAL_672a347c_4_k_cu_7c3246dd_316804cute7productE,@object
	.size		_ZN40_INTERNAL_672a347c_4_k_cu_7c3246dd_316804cute7productE,(_ZN40_INTERNAL_672a347c_4_k_cu_7c3246dd_316804cuda3std3__45__cpo3endE - _ZN40_INTERNAL_672a347c_4_k_cu_7c3246dd_316804cute7productE)
_ZN40_INTERNAL_672a347c_4_k_cu_7c3246dd_316804cute7productE:
	.zero		1
	.type		_ZN40_INTERNAL_672a347c_4_k_cu_7c3246dd_316804cuda3std3__45__cpo3endE,@object
	.size		_ZN40_INTERNAL_672a347c_4_k_cu_7c3246dd_316804cuda3std3__45__cpo3endE,(_ZN40_INTERNAL_672a347c_4_k_cu_7c3246dd_316804cuda3std3__419piecewise_constructE - _ZN40_INTERNAL_672a347c_4_k_cu_7c3246dd_316804cuda3std3__45__cpo3endE)
_ZN40_INTERNAL_672a347c_4_k_cu_7c3246dd_316804cuda3std3__45__cpo3endE:
	.zero		1
	.type		_ZN40_INTERNAL_672a347c_4_k_cu_7c3246dd_316804cuda3std3__419piecewise_constructE,@object
	.size		_ZN40_INTERNAL_672a347c_4_k_cu_7c3246dd_316804cuda3std3__419piecewise_constructE,(_ZN40_INTERNAL_672a347c_4_k_cu_7c3246dd_316804cuda3std3__45__cpo4cendE - _ZN40_INTERNAL_672a347c_4_k_cu_7c3246dd_316804cuda3std3__419piecewise_constructE)
_ZN40_INTERNAL_672a347c_4_k_cu_7c3246dd_316804cuda3std3__419piecewise_constructE:
	.zero		1
	.type		_ZN40_INTERNAL_672a347c_4_k_cu_7c3246dd_316804cuda3std3__45__cpo4cendE,@object
	.size		_ZN40_INTERNAL_672a347c_4_k_cu_7c3246dd_316804cuda3std3__45__cpo4cendE,(_ZN40_INTERNAL_672a347c_4_k_cu_7c3246dd_316804cuda3std6ranges3__45__cpo4swapE - _ZN40_INTERNAL_672a347c_4_k_cu_7c3246dd_316804cuda3std3__45__cpo4cendE)
_ZN40_INTERNAL_672a347c_4_k_cu_7c3246dd_316804cuda3std3__45__cpo4cendE:
	.zero		1
	.type		_ZN40_INTERNAL_672a347c_4_k_cu_7c3246dd_316804cuda3std6ranges3__45__cpo4swapE,@object
	.size		_ZN40_INTERNAL_672a347c_4_k_cu_7c3246dd_316804cuda3std6ranges3__45__cpo4swapE,(.L_10 - _ZN40_INTERNAL_672a347c_4_k_cu_7c3246dd_316804cuda3std6ranges3__45__cpo4swapE)
_ZN40_INTERNAL_672a347c_4_k_cu_7c3246dd_316804cuda3std6ranges3__45__cpo4swapE:
	.zero		1
.L_10:


//--------------------- .nv.constant0._ZN7cutlass13device_kernelINS_4gemm6kernel13GemmUniversalIN4cute5tupleIJiiiiEEENS1_10collective13CollectiveMmaINS1_35MainloopSm100TmaUmmaWarpSpecializedILi3ELi2ELi4ENS5_IJNS4_1CILi1EEESB_SB_EEEEENS5_IJNSA_ILi64EEESE_NSA_ILi128EEEEEENS_10tfloat32_tENS5_IJlSB_lEEESH_NS5_IJSB_llEEENS4_8TiledMMAINS4_8MMA_AtomIJNS4_17SM100_MMA_TF32_SSISH_SH_fLi64ELi64ELNS4_4UMMA5MajorE0ELSO_1ELNSN_7ScaleInE0ELSP_0EEEEEENS4_6LayoutISC_NS5_IJNSA_ILi0EEEST_ST_EEEEENS5_IJNS4_10UnderscoreESW_SW_EEEEENS4_13SM90_TMA_LOADENS4_14ComposedLayoutINS4_7SwizzleILi3ELi4ELi3EEENS4_18smem_ptr_flag_bitsILi32EEENSS_INS5_IJNSA_ILi8EEENSA_ILi32EEEEEENS5_IJS16_SB_EEEEEEEvNS4_8identityESZ_NS10_INS11_ILi2ELi5ELi2EEES14_NSS_INS5_IJS16_NSA_ILi4EEEEEENS5_IJSB_S16_EEEEEEEvS1B_EENS_8epilogue10collective18CollectiveEpilogueINS1J_23Sm100TmaWarpSpecializedILi3ELi2ELi16ELb1ELb0EEEJSG_NS5_IJNSS_ISE_SB_EENSS_IS16_SB_EEEEESH_SI_SH_SI_NS1J_6fusion15FusionCallbacksIS1N_NS1R_17LinearCombinationISH_fSH_fLNS_15FloatRoundStyleE2EEESG_S1Q_JEEENS4_5SM1004TMEM4LOAD26SM100_TMEM_LOAD_16dp128b8xESZ_S1A_NS4_17SM75_U32x4_LDSM_NENS4_14SM90_TMA_STOREES1A_NS4_17SM90_U32x4_STSM_NENS4_39AutoVectorizingCopyWithAssumedAlignmentILi128EEEEEEvvEEEEvNT_6ParamsE --------------------------
	.section	.nv.constant0._ZN7cutlass13device_kernelINS_4gemm6kernel13GemmUniversalIN4cute5tupleIJiiiiEEENS1_10collective13CollectiveMmaINS1_35MainloopSm100TmaUmmaWarpSpecializedILi3ELi2ELi4ENS5_IJNS4_1CILi1EEESB_SB_EEEEENS5_IJNSA_ILi64EEESE_NSA_ILi128EEEEEENS_10tfloat32_tENS5_IJlSB_lEEESH_NS5_IJSB_llEEENS4_8TiledMMAINS4_8MMA_AtomIJNS4_17SM100_MMA_TF32_SSISH_SH_fLi64ELi64ELNS4_4UMMA5MajorE0ELSO_1ELNSN_7ScaleInE0ELSP_0EEEEEENS4_6LayoutISC_NS5_IJNSA_ILi0EEEST_ST_EEEEENS5_IJNS4_10UnderscoreESW_SW_EEEEENS4_13SM90_TMA_LOADENS4_14ComposedLayoutINS4_7SwizzleILi3ELi4ELi3EEENS4_18smem_ptr_flag_bitsILi32EEENSS_INS5_IJNSA_ILi8EEENSA_ILi32EEEEEENS5_IJS16_SB_EEEEEEEvNS4_8identityESZ_NS10_INS11_ILi2ELi5ELi2EEES14_NSS_INS5_IJS16_NSA_ILi4EEEEEENS5_IJSB_S16_EEEEEEEvS1B_EENS_8epilogue10collective18CollectiveEpilogueINS1J_23Sm100TmaWarpSpecializedILi3ELi2ELi16ELb1ELb0EEEJSG_NS5_IJNSS_ISE_SB_EENSS_IS16_SB_EEEEESH_SI_SH_SI_NS1J_6fusion15FusionCallbacksIS1N_NS1R_17LinearCombinationISH_fSH_fLNS_15FloatRoundStyleE2EEESG_S1Q_JEEENS4_5SM1004TMEM4LOAD26SM100_TMEM_LOAD_16dp128b8xESZ_S1A_NS4_17SM75_U32x4_LDSM_NENS4_14SM90_TMA_STOREES1A_NS4_17SM90_U32x4_STSM_NENS4_39AutoVectorizingCopyWithAssumedAlignmentILi128EEEEEEvvEEEEvNT_6ParamsE,"a",@progbits
	.sectionflags	@""
	.align	4
.nv.constant0._ZN7cutlass13device_kernelINS_4gemm6kernel13GemmUniversalIN4cute5tupleIJiiiiEEENS1_10collective13CollectiveMmaINS1_35MainloopSm100TmaUmmaWarpSpecializedILi3ELi2ELi4ENS5_IJNS4_1CILi1EEESB_SB_EEEEENS5_IJNSA_ILi64EEESE_NSA_ILi128EEEEEENS_10tfloat32_tENS5_IJlSB_lEEESH_NS5_IJSB_llEEENS4_8TiledMMAINS4_8MMA_AtomIJNS4_17SM100_MMA_TF32_SSISH_SH_fLi64ELi64ELNS4_4UMMA5MajorE0ELSO_1ELNSN_7ScaleInE0ELSP_0EEEEEENS4_6LayoutISC_NS5_IJNSA_ILi0EEEST_ST_EEEEENS5_IJNS4_10UnderscoreESW_SW_EEEEENS4_13SM90_TMA_LOADENS4_14ComposedLayoutINS4_7SwizzleILi3ELi4ELi3EEENS4_18smem_ptr_flag_bitsILi32EEENSS_INS5_IJNSA_ILi8EEENSA_ILi32EEEEEENS5_IJS16_SB_EEEEEEEvNS4_8identityESZ_NS10_INS11_ILi2ELi5ELi2EEES14_NSS_INS5_IJS16_NSA_ILi4EEEEEENS5_IJSB_S16_EEEEEEEvS1B_EENS_8epilogue10collective18CollectiveEpilogueINS1J_23Sm100TmaWarpSpecializedILi3ELi2ELi16ELb1ELb0EEEJSG_NS5_IJNSS_ISE_SB_EENSS_IS16_SB_EEEEESH_SI_SH_SI_NS1J_6fusion15FusionCallbacksIS1N_NS1R_17LinearCombinationISH_fSH_fLNS_15FloatRoundStyleE2EEESG_S1Q_JEEENS4_5SM1004TMEM4LOAD26SM100_TMEM_LOAD_16dp128b8xESZ_S1A_NS4_17SM75_U32x4_LDSM_NENS4_14SM90_TMA_STOREES1A_NS4_17SM90_U32x4_STSM_NENS4_39AutoVectorizingCopyWithAssumedAlignmentILi128EEEEEEvvEEEEvNT_6ParamsE:
	.zero		2944


//--------------------- SYMBOLS --------------------------

	.type		.nv.reservedSmem.offset0,@object
	.size		.nv.reservedSmem.offset0,0x4
	.type		.nv.reservedSmem.cap,@object
	.size		.nv.reservedSmem.cap,0x4
	.type		__assertfail,@function
